	.target	sm_100a

	.elftype	@"ET_EXEC"


//--------------------- .note.nv.tkinfo           --------------------------
	.section	.note.nv.tkinfo,"",@"SHT_NOTE"
	.sectionflags	@"SHF_NOTE_NV_TKINFO"
	.tkinfo
        /*0018*/ 	.word	0x00000002
        /*0030*/ 	.string	""
        /*0030*/ 	.string	"ptxas"
        /*0030*/ 	.string	"Cuda compilation tools, release 13.0, V13.0.88"
        /*0030*/ 	.string	"Build cuda_13.0.r13.0/compiler.36424714_0"
        /*0030*/ 	.string	"-arch sm_100a -m 64 "



//--------------------- .note.nv.cuinfo           --------------------------
	.section	.note.nv.cuinfo,"",@"SHT_NOTE"
	.sectionflags	@"SHF_NOTE_NV_CUINFO"
        /*0018*/ 	.short	0x0002
        /*001a*/ 	.short	0x0064
        /*001c*/ 	.short	0x0082
	.zero		2


//--------------------- .nv.info                  --------------------------
	.section	.nv.info,"",@"SHT_CUDA_INFO"
	.align	4


	//----- nvinfo : EIATTR_REGCOUNT
	.align		4
        /*0000*/ 	.byte	0x04, 0x2f
        /*0002*/ 	.short	(.L_19 - .L_18)
	.align		4
.L_18:
        /*0004*/ 	.word	index@(_ZN7cutlass13device_kernelINS_4gemm6kernel13GemmUniversalIN4cute5tupleIJiiiiEEENS1_10collective13CollectiveMmaINS1_35MainloopSm100TmaUmmaWarpSpecializedILi3ELi2ELi4ENS5_IJNS4_1CILi2EEENSA_ILi1EEESC_EEEEENS5_IJNSA_ILi64EEESF_NSA_ILi32EEEEEEaNS5_IJlSC_lEEEaSI_NS4_8TiledMMAINS4_8MMA_AtomIJNS4_15SM100_MMA_S8_SSIaaiLi64ELi64ELNS4_4UMMA5MajorE0ELSN_0ELNSM_8SaturateE0EEEEEENS4_6LayoutINS5_IJSC_SC_SC_EEENS5_IJNSA_ILi0EEEST_ST_EEEEENS5_IJNS4_10UnderscoreESW_SW_EEEEENS4_13SM90_TMA_LOADENS4_14ComposedLayoutINS4_7SwizzleILi1ELi4ELi3EEENS4_18smem_ptr_flag_bitsILi8EEENSR_INS5_IJNSA_ILi8EEESG_EEENS5_IJSG_SC_EEEEEEEvNS4_8identityENS4_23SM90_TMA_LOAD_MULTICASTES19_vS1A_EENS_8epilogue10collective18CollectiveEpilogueINS1D_23Sm100TmaWarpSpecializedILi1ELi1ELi32ELb0ELb0EEEJSH_NS5_IJNSR_ISF_SC_EES1I_EEEaSI_aSI_NS1D_6fusion15FusionCallbacksIS1H_NS1K_17LinearCombinationIaiaiLNS_15FloatRoundStyleE2EEESH_S1J_JEEENS4_5SM1004TMEM4LOAD26SM100_TMEM_LOAD_16dp32b32xESZ_NS10_INS11_ILi2ELi4ELi3EEES14_NSR_INS5_IJS15_SF_EEENS5_IJSF_SC_EEEEEEENS4_39AutoVectorizingCopyWithAssumedAlignmentILi128EEENS4_14SM90_TMA_STOREES1Y_S20_S20_EEEvvEEEEvNT_6ParamsE)
        /*0008*/ 	.word	0x00000059


	//----- nvinfo : EIATTR_FRAME_SIZE
	.align		4
.L_19:
        /*000c*/ 	.byte	0x04, 0x11
        /*000e*/ 	.short	(.L_21 - .L_20)
	.align		4
.L_20:
        /*0010*/ 	.word	index@($__internal_2_$__cuda_sm10x_tcgen05_guardrail_trap_unallocated_columns_being_dealloced)
        /*0014*/ 	.word	0x00000000


	//----- nvinfo : EIATTR_FRAME_SIZE
	.align		4
.L_21:
        /*0018*/ 	.byte	0x04, 0x11
        /*001a*/ 	.short	(.L_23 - .L_22)
	.align		4
.L_22:
        /*001c*/ 	.word	index@($__internal_1_$__cuda_sm10x_tcgen05_guardrail_trap_phase_invalid_during_alloc)
        /*0020*/ 	.word	0x00000000


	//----- nvinfo : EIATTR_FRAME_SIZE
	.align		4
.L_23:
        /*0024*/ 	.byte	0x04, 0x11
        /*0026*/ 	.short	(.L_25 - .L_24)
	.align		4
.L_24:
        /*0028*/ 	.word	index@($__internal_0_$__cuda_sm10x_tcgen05_guardrail_trap_col_being_dealloced_not_returned_by_alloc)
        /*002c*/ 	.word	0x00000000


	//----- nvinfo : EIATTR_FRAME_SIZE
	.align		4
.L_25:
        /*0030*/ 	.byte	0x04, 0x11
        /*0032*/ 	.short	(.L_27 - .L_26)
	.align		4
.L_26:
        /*0034*/ 	.word	index@(_ZN7cutlass13device_kernelINS_4gemm6kernel13GemmUniversalIN4cute5tupleIJiiiiEEENS1_10collective13CollectiveMmaINS1_35MainloopSm100TmaUmmaWarpSpecializedILi3ELi2ELi4ENS5_IJNS4_1CILi2EEENSA_ILi1EEESC_EEEEENS5_IJNSA_ILi64EEESF_NSA_ILi32EEEEEEaNS5_IJlSC_lEEEaSI_NS4_8TiledMMAINS4_8MMA_AtomIJNS4_15SM100_MMA_S8_SSIaaiLi64ELi64ELNS4_4UMMA5MajorE0ELSN_0ELNSM_8SaturateE0EEEEEENS4_6LayoutINS5_IJSC_SC_SC_EEENS5_IJNSA_ILi0EEEST_ST_EEEEENS5_IJNS4_10UnderscoreESW_SW_EEEEENS4_13SM90_TMA_LOADENS4_14ComposedLayoutINS4_7SwizzleILi1ELi4ELi3EEENS4_18smem_ptr_flag_bitsILi8EEENSR_INS5_IJNSA_ILi8EEESG_EEENS5_IJSG_SC_EEEEEEEvNS4_8identityENS4_23SM90_TMA_LOAD_MULTICASTES19_vS1A_EENS_8epilogue10collective18CollectiveEpilogueINS1D_23Sm100TmaWarpSpecializedILi1ELi1ELi32ELb0ELb0EEEJSH_NS5_IJNSR_ISF_SC_EES1I_EEEaSI_aSI_NS1D_6fusion15FusionCallbacksIS1H_NS1K_17LinearCombinationIaiaiLNS_15FloatRoundStyleE2EEESH_S1J_JEEENS4_5SM1004TMEM4LOAD26SM100_TMEM_LOAD_16dp32b32xESZ_NS10_INS11_ILi2ELi4ELi3EEES14_NSR_INS5_IJS15_SF_EEENS5_IJSF_SC_EEEEEEENS4_39AutoVectorizingCopyWithAssumedAlignmentILi128EEENS4_14SM90_TMA_STOREES1Y_S20_S20_EEEvvEEEEvNT_6ParamsE)
        /*0038*/ 	.word	0x00000000


	//----- nvinfo : EIATTR_MIN_STACK_SIZE
	.align		4
.L_27:
        /*003c*/ 	.byte	0x04, 0x12
        /*003e*/ 	.short	(.L_29 - .L_28)
	.align		4
.L_28:
        /*0040*/ 	.word	index@(_ZN7cutlass13device_kernelINS_4gemm6kernel13GemmUniversalIN4cute5tupleIJiiiiEEENS1_10collective13CollectiveMmaINS1_35MainloopSm100TmaUmmaWarpSpecializedILi3ELi2ELi4ENS5_IJNS4_1CILi2EEENSA_ILi1EEESC_EEEEENS5_IJNSA_ILi64EEESF_NSA_ILi32EEEEEEaNS5_IJlSC_lEEEaSI_NS4_8TiledMMAINS4_8MMA_AtomIJNS4_15SM100_MMA_S8_SSIaaiLi64ELi64ELNS4_4UMMA5MajorE0ELSN_0ELNSM_8SaturateE0EEEEEENS4_6LayoutINS5_IJSC_SC_SC_EEENS5_IJNSA_ILi0EEEST_ST_EEEEENS5_IJNS4_10UnderscoreESW_SW_EEEEENS4_13SM90_TMA_LOADENS4_14ComposedLayoutINS4_7SwizzleILi1ELi4ELi3EEENS4_18smem_ptr_flag_bitsILi8EEENSR_INS5_IJNSA_ILi8EEESG_EEENS5_IJSG_SC_EEEEEEEvNS4_8identityENS4_23SM90_TMA_LOAD_MULTICASTES19_vS1A_EENS_8epilogue10collective18CollectiveEpilogueINS1D_23Sm100TmaWarpSpecializedILi1ELi1ELi32ELb0ELb0EEEJSH_NS5_IJNSR_ISF_SC_EES1I_EEEaSI_aSI_NS1D_6fusion15FusionCallbacksIS1H_NS1K_17LinearCombinationIaiaiLNS_15FloatRoundStyleE2EEESH_S1J_JEEENS4_5SM1004TMEM4LOAD26SM100_TMEM_LOAD_16dp32b32xESZ_NS10_INS11_ILi2ELi4ELi3EEES14_NSR_INS5_IJS15_SF_EEENS5_IJSF_SC_EEEEEEENS4_39AutoVectorizingCopyWithAssumedAlignmentILi128EEENS4_14SM90_TMA_STOREES1Y_S20_S20_EEEvvEEEEvNT_6ParamsE)
        /*0044*/ 	.word	0x00000000
.L_29:


//--------------------- .nv.compat                --------------------------
	.section	.nv.compat,"",@"SHT_CUDA_COMPAT_INFO"
	.align	4
        /*0000*/ 	.byte	0x02, 0x09, 0x01, 0x00, 0x02, 0x02, 0x03, 0x00, 0x02, 0x05, 0x06, 0x00, 0x03, 0x07, 0x01, 0x01
        /*0010*/ 	.byte	0x02, 0x03, 0x01, 0x00, 0x02, 0x06, 0x01, 0x00, 0x04, 0x0b, 0x08, 0x00, 0x01, 0x00, 0x00, 0x00
        /*0020*/ 	.byte	0x00, 0x00, 0x00, 0x00


//--------------------- .nv.info._ZN7cutlass13device_kernelINS_4gemm6kernel13GemmUniversalIN4cute5tupleIJiiiiEEENS1_10collective13CollectiveMmaINS1_35MainloopSm100TmaUmmaWarpSpecializedILi3ELi2ELi4ENS5_IJNS4_1CILi2EEENSA_ILi1EEESC_EEEEENS5_IJNSA_ILi64EEESF_NSA_ILi32EEEEEEaNS5_IJlSC_lEEEaSI_NS4_8TiledMMAINS4_8MMA_AtomIJNS4_15SM100_MMA_S8_SSIaaiLi64ELi64ELNS4_4UMMA5MajorE0ELSN_0ELNSM_8SaturateE0EEEEEENS4_6LayoutINS5_IJSC_SC_SC_EEENS5_IJNSA_ILi0EEEST_ST_EEEEENS5_IJNS4_10UnderscoreESW_SW_EEEEENS4_13SM90_TMA_LOADENS4_14ComposedLayoutINS4_7SwizzleILi1ELi4ELi3EEENS4_18smem_ptr_flag_bitsILi8EEENSR_INS5_IJNSA_ILi8EEESG_EEENS5_IJSG_SC_EEEEEEEvNS4_8identityENS4_23SM90_TMA_LOAD_MULTICASTES19_vS1A_EENS_8epilogue10collective18CollectiveEpilogueINS1D_23Sm100TmaWarpSpecializedILi1ELi1ELi32ELb0ELb0EEEJSH_NS5_IJNSR_ISF_SC_EES1I_EEEaSI_aSI_NS1D_6fusion15FusionCallbacksIS1H_NS1K_17LinearCombinationIaiaiLNS_15FloatRoundStyleE2EEESH_S1J_JEEENS4_5SM1004TMEM4LOAD26SM100_TMEM_LOAD_16dp32b32xESZ_NS10_INS11_ILi2ELi4ELi3EEES14_NSR_INS5_IJS15_SF_EEENS5_IJSF_SC_EEEEEEENS4_39AutoVectorizingCopyWithAssumedAlignmentILi128EEENS4_14SM90_TMA_STOREES1Y_S20_S20_EEEvvEEEEvNT_6ParamsE --------------------------
	.section	.nv.info._ZN7cutlass13device_kernelINS_4gemm6kernel13GemmUniversalIN4cute5tupleIJiiiiEEENS1_10collective13CollectiveMmaINS1_35MainloopSm100TmaUmmaWarpSpecializedILi3ELi2ELi4ENS5_IJNS4_1CILi2EEENSA_ILi1EEESC_EEEEENS5_IJNSA_ILi64EEESF_NSA_ILi32EEEEEEaNS5_IJlSC_lEEEaSI_NS4_8TiledMMAINS4_8MMA_AtomIJNS4_15SM100_MMA_S8_SSIaaiLi64ELi64ELNS4_4UMMA5MajorE0ELSN_0ELNSM_8SaturateE0EEEEEENS4_6LayoutINS5_IJSC_SC_SC_EEENS5_IJNSA_ILi0EEEST_ST_EEEEENS5_IJNS4_10UnderscoreESW_SW_EEEEENS4_13SM90_TMA_LOADENS4_14ComposedLayoutINS4_7SwizzleILi1ELi4ELi3EEENS4_18smem_ptr_flag_bitsILi8EEENSR_INS5_IJNSA_ILi8EEESG_EEENS5_IJSG_SC_EEEEEEEvNS4_8identityENS4_23SM90_TMA_LOAD_MULTICASTES19_vS1A_EENS_8epilogue10collective18CollectiveEpilogueINS1D_23Sm100TmaWarpSpecializedILi1ELi1ELi32ELb0ELb0EEEJSH_NS5_IJNSR_ISF_SC_EES1I_EEEaSI_aSI_NS1D_6fusion15FusionCallbacksIS1H_NS1K_17LinearCombinationIaiaiLNS_15FloatRoundStyleE2EEESH_S1J_JEEENS4_5SM1004TMEM4LOAD26SM100_TMEM_LOAD_16dp32b32xESZ_NS10_INS11_ILi2ELi4ELi3EEES14_NSR_INS5_IJS15_SF_EEENS5_IJSF_SC_EEEEEEENS4_39AutoVectorizingCopyWithAssumedAlignmentILi128EEENS4_14SM90_TMA_STOREES1Y_S20_S20_EEEvvEEEEvNT_6ParamsE,"",@"SHT_CUDA_INFO"
	.sectionflags	@""
	.align	4


	//----- nvinfo : EIATTR_CUDA_API_VERSION
	.align		4
        /*0000*/ 	.byte	0x04, 0x37
        /*0002*/ 	.short	(.L_31 - .L_30)
.L_30:
        /*0004*/ 	.word	0x00000082


	//----- nvinfo : EIATTR_KPARAM_INFO
	.align		4
.L_31:
        /*0008*/ 	.byte	0x04, 0x17
        /*000a*/ 	.short	(.L_33 - .L_32)
.L_32:
        /*000c*/ 	.word	0x00000000
        /*0010*/ 	.short	0x0000
        /*0012*/ 	.short	0x0000
        /*0014*/ 	.byte	0x00, 0xf0, 0x01, 0x20


	//----- nvinfo : EIATTR_AT_ENTRY_FRAGMENTS
	.align		4
.L_33:
        /*0018*/ 	.byte	0x04, 0x4f
        /*001a*/ 	.short	(.L_35 - .L_34)


	//   ....[0]....
.L_34:
        /*001c*/ 	.word	0x00000006


	//----- nvinfo : EIATTR_RESERVED_SMEM_USED
	.align		4
.L_35:
        /*0020*/ 	.byte	0x01, 0x41
	.zero		2


	//----- nvinfo : EIATTR_SPARSE_MMA_MASK
	.align		4
        /*0024*/ 	.byte	0x03, 0x50
        /*0026*/ 	.short	0x0000


	//----- nvinfo : EIATTR_TCGEN05_1CTA_USED
	.align		4
        /*0028*/ 	.byte	0x01, 0x51
	.zero		2


	//----- nvinfo : EIATTR_MAXREG_COUNT
	.align		4
        /*002c*/ 	.byte	0x03, 0x1b
        /*002e*/ 	.short	0x00ff


	//----- nvinfo : EIATTR_NUM_BARRIERS
	.align		4
        /*0030*/ 	.byte	0x02, 0x4c
        /*0032*/ 	.byte	0x07
	.zero		1


	//----- nvinfo : EIATTR_EXTERNS
	.align		4
        /*0034*/ 	.byte	0x04, 0x0f
        /*0036*/ 	.short	(.L_37 - .L_36)


	//   ....[0]....
	.align		4
.L_36:
        /*0038*/ 	.word	index@(__assertfail)


	//----- nvinfo : EIATTR_MERCURY_ISA_VERSION
	.align		4
.L_37:
        /*003c*/ 	.byte	0x03, 0x5f
        /*003e*/ 	.short	0x0101


	//----- nvinfo : EIATTR_INT_WARP_WIDE_INSTR_OFFSETS
	.align		4
        /*0040*/ 	.byte	0x04, 0x31
        /*0042*/ 	.short	(.L_39 - .L_38)


	//   ....[0]....
.L_38:
        /*0044*/ 	.word	0x000039f0


	//   ....[1]....
        /*0048*/ 	.word	0x00003a20


	//   ....[2]....
        /*004c*/ 	.word	0x00003a40


	//   ....[3]....
        /*0050*/ 	.word	0x00004620


	//   ....[4]....
        /*0054*/ 	.word	0x000046d0


	//----- nvinfo : EIATTR_COOP_GROUP_MASK_REGIDS
	.align		4
.L_39:
        /*0058*/ 	.byte	0x04, 0x29
        /*005a*/ 	.short	(.L_41 - .L_40)


	//   ....[0]....
.L_40:
        /*005c*/ 	.word	0xffffffff


	//   ....[1]....
        /*0060*/ 	.word	0xffffffff


	//   ....[2]....
        /*0064*/ 	.word	0xffffffff


	//   ....[3]....
        /*0068*/ 	.word	0xffffffff


	//   ....[4]....
        /*006c*/ 	.word	0xffffffff


	//   ....[5]....
        /*0070*/ 	.word	0xffffffff


	//   ....[6]....
        /*0074*/ 	.word	0xffffffff


	//   ....[7]....
        /*0078*/ 	.word	0xffffffff


	//   ....[8]....
        /*007c*/ 	.word	0xffffffff


	//   ....[9]....
        /*0080*/ 	.word	0xffffffff


	//   ....[10]....
        /*0084*/ 	.word	0xffffffff


	//   ....[11]....
        /*0088*/ 	.word	0xffffffff


	//   ....[12]....
        /*008c*/ 	.word	0xffffffff


	//   ....[13]....
        /*0090*/ 	.word	0xffffffff


	//----- nvinfo : EIATTR_COOP_GROUP_INSTR_OFFSETS
	.align		4
.L_41:
        /*0094*/ 	.byte	0x04, 0x28
        /*0096*/ 	.short	(.L_43 - .L_42)


	//   ....[0]....
.L_42:
        /*0098*/ 	.word	0x00000080


	//   ....[1]....
        /*009c*/ 	.word	0x000004e0


	//   ....[2]....
        /*00a0*/ 	.word	0x00000660


	//   ....[3]....
        /*00a4*/ 	.word	0x000007a0


	//   ....[4]....
        /*00a8*/ 	.word	0x000008a0


	//   ....[5]....
        /*00ac*/ 	.word	0x00000a10


	//   ....[6]....
        /*00b0*/ 	.word	0x00000bb0


	//   ....[7]....
        /*00b4*/ 	.word	0x00000d60


	//   ....[8]....
        /*00b8*/ 	.word	0x00001f20


	//   ....[9]....
        /*00bc*/ 	.word	0x00002d30


	//   ....[10]....
        /*00c0*/ 	.word	0x00002f40


	//   ....[11]....
        /*00c4*/ 	.word	0x00002f70


	//   ....[12]....
        /*00c8*/ 	.word	0x000038d0


	//   ....[13]....
        /*00cc*/ 	.word	0x00003b00


	//----- nvinfo : EIATTR_VRC_CTA_INIT_COUNT
	.align		4
.L_43:
        /*00d0*/ 	.byte	0x02, 0x4a
        /*00d2*/ 	.byte	0x80
	.zero		1


	//----- nvinfo : EIATTR_SYSCALL_OFFSETS
	.align		4
        /*00d4*/ 	.byte	0x04, 0x46
        /*00d6*/ 	.short	(.L_45 - .L_44)


	//   ....[0]....
.L_44:
        /*00d8*/ 	.word	0x00005230


	//   ....[1]....
        /*00dc*/ 	.word	0x00005370


	//   ....[2]....
        /*00e0*/ 	.word	0x00005af0


	//----- nvinfo : EIATTR_MBARRIER_INSTR_OFFSETS
	.align		4
.L_45:
        /*00e4*/ 	.byte	0x04, 0x39
        /*00e6*/ 	.short	(.L_47 - .L_46)


	//   ....[0]....
.L_46:
        /*00e8*/ 	.word	0x000005f0
        /*00ec*/ 	.word	0x000000ff
        /*00f0*/ 	.word	0x00000000
        /*00f4*/ 	.short	0x0100
        /*00f6*/ 	.byte	0x04
	.zero		1


	//   ....[1]....
        /*00f8*/ 	.word	0x00000600
        /*00fc*/ 	.word	0x000000ff
        /*0100*/ 	.word	0x00000018
        /*0104*/ 	.short	0x0100
        /*0106*/ 	.byte	0x04
	.zero		1


	//   ....[2]....
        /*0108*/ 	.word	0x00000610
        /*010c*/ 	.word	0x000000ff
        /*0110*/ 	.word	0x00000008
        /*0114*/ 	.short	0x0100
        /*0116*/ 	.byte	0x04
	.zero		1


	//   ....[3]....
        /*0118*/ 	.word	0x00000620
        /*011c*/ 	.word	0x000000ff
        /*0120*/ 	.word	0x00000020
        /*0124*/ 	.short	0x0100
        /*0126*/ 	.byte	0x04
	.zero		1


	//   ....[4]....
        /*0128*/ 	.word	0x00000630
        /*012c*/ 	.word	0x000000ff
        /*0130*/ 	.word	0x00000010
        /*0134*/ 	.short	0x0100
        /*0136*/ 	.byte	0x04
	.zero		1


	//   ....[5]....
        /*0138*/ 	.word	0x00000640
        /*013c*/ 	.word	0x000000ff
        /*0140*/ 	.word	0x00000028
        /*0144*/ 	.short	0x0100
        /*0146*/ 	.byte	0x04
	.zero		1


	//   ....[6]....
        /*0148*/ 	.word	0x00000770
        /*014c*/ 	.word	0x000000ff
        /*0150*/ 	.word	0x00000030
        /*0154*/ 	.short	0x0100
        /*0156*/ 	.byte	0x04
	.zero		1


	//   ....[7]....
        /*0158*/ 	.word	0x00000780
        /*015c*/ 	.word	0x000000ff
        /*0160*/ 	.word	0x00000038
        /*0164*/ 	.short	0x0100
        /*0166*/ 	.byte	0x04
	.zero		1


	//   ....[8]....
        /*0168*/ 	.word	0x00000870
        /*016c*/ 	.word	0x000000ff
        /*0170*/ 	.word	0x00000040
        /*0174*/ 	.short	0x0100
        /*0176*/ 	.byte	0x06
	.zero		1


	//   ....[9]....
        /*0178*/ 	.word	0x00000880
        /*017c*/ 	.word	0x000000ff
        /*0180*/ 	.word	0x00000048
        /*0184*/ 	.short	0x0100
        /*0186*/ 	.byte	0x06
	.zero		1


	//   ....[10]....
        /*0188*/ 	.word	0x000009c0
        /*018c*/ 	.word	0x000000ff
        /*0190*/ 	.word	0x00000050
        /*0194*/ 	.short	0x0100
        /*0196*/ 	.byte	0x06
	.zero		1


	//   ....[11]....
        /*0198*/ 	.word	0x000009d0
        /*019c*/ 	.word	0x000000ff
        /*01a0*/ 	.word	0x00000060
        /*01a4*/ 	.short	0x0100
        /*01a6*/ 	.byte	0x06
	.zero		1


	//   ....[12]....
        /*01a8*/ 	.word	0x000009e0
        /*01ac*/ 	.word	0x000000ff
        /*01b0*/ 	.word	0x00000058
        /*01b4*/ 	.short	0x0100
        /*01b6*/ 	.byte	0x06
	.zero		1


	//   ....[13]....
        /*01b8*/ 	.word	0x000009f0
        /*01bc*/ 	.word	0x000000ff
        /*01c0*/ 	.word	0x00000068
        /*01c4*/ 	.short	0x0100
        /*01c6*/ 	.byte	0x06
	.zero		1


	//   ....[14]....
        /*01c8*/ 	.word	0x00000b20
        /*01cc*/ 	.word	0x000000ff
        /*01d0*/ 	.word	0x00000070
        /*01d4*/ 	.short	0x0100
        /*01d6*/ 	.byte	0x04
	.zero		1


	//   ....[15]....
        /*01d8*/ 	.word	0x00000b30
        /*01dc*/ 	.word	0x000000ff
        /*01e0*/ 	.word	0x00000090
        /*01e4*/ 	.short	0x0100
        /*01e6*/ 	.byte	0x04
	.zero		1


	//   ....[16]....
        /*01e8*/ 	.word	0x00000b40
        /*01ec*/ 	.word	0x000000ff
        /*01f0*/ 	.word	0x00000078
        /*01f4*/ 	.short	0x0100
        /*01f6*/ 	.byte	0x04
	.zero		1


	//   ....[17]....
        /*01f8*/ 	.word	0x00000b50
        /*01fc*/ 	.word	0x000000ff
        /*0200*/ 	.word	0x00000098
        /*0204*/ 	.short	0x0100
        /*0206*/ 	.byte	0x04
	.zero		1


	//   ....[18]....
        /*0208*/ 	.word	0x00000b60
        /*020c*/ 	.word	0x000000ff
        /*0210*/ 	.word	0x00000080
        /*0214*/ 	.short	0x0100
        /*0216*/ 	.byte	0x04
	.zero		1


	//   ....[19]....
        /*0218*/ 	.word	0x00000b70
        /*021c*/ 	.word	0x000000ff
        /*0220*/ 	.word	0x000000a0
        /*0224*/ 	.short	0x0100
        /*0226*/ 	.byte	0x04
	.zero		1


	//   ....[20]....
        /*0228*/ 	.word	0x00000b80
        /*022c*/ 	.word	0x000000ff
        /*0230*/ 	.word	0x00000088
        /*0234*/ 	.short	0x0100
        /*0236*/ 	.byte	0x04
	.zero		1


	//   ....[21]....
        /*0238*/ 	.word	0x00000b90
        /*023c*/ 	.word	0x000000ff
        /*0240*/ 	.word	0x000000a8
        /*0244*/ 	.short	0x0100
        /*0246*/ 	.byte	0x04
	.zero		1


	//   ....[22]....
        /*0248*/ 	.word	0x00000c80
        /*024c*/ 	.word	0x000000ff
        /*0250*/ 	.word	0x000000b0
        /*0254*/ 	.short	0x0100
        /*0256*/ 	.byte	0x04
	.zero		1


	//   ....[23]....
        /*0258*/ 	.word	0x00000c90
        /*025c*/ 	.word	0x000000ff
        /*0260*/ 	.word	0x000000c0
        /*0264*/ 	.short	0x0100
        /*0266*/ 	.byte	0x04
	.zero		1


	//   ....[24]....
        /*0268*/ 	.word	0x00000ca0
        /*026c*/ 	.word	0x000000ff
        /*0270*/ 	.word	0x000000b8
        /*0274*/ 	.short	0x0100
        /*0276*/ 	.byte	0x04
	.zero		1


	//   ....[25]....
        /*0278*/ 	.word	0x00000cb0
        /*027c*/ 	.word	0x000000ff
        /*0280*/ 	.word	0x000000c8
        /*0284*/ 	.short	0x0100
        /*0286*/ 	.byte	0x04
	.zero		1


	//   ....[26]....
        /*0288*/ 	.word	0x000017a0
        /*028c*/ 	.word	0x00000000
        /*0290*/ 	.word	0x000000c0
        /*0294*/ 	.short	0x010a
        /*0296*/ 	.byte	0xff
	.zero		1


	//   ....[27]....
        /*0298*/ 	.word	0x000017d0
        /*029c*/ 	.word	0x00000000
        /*02a0*/ 	.word	0x000000b0
        /*02a4*/ 	.short	0x0101
        /*02a6*/ 	.byte	0xff
	.zero		1


	//   ....[28]....
        /*02a8*/ 	.word	0x000018a0
        /*02ac*/ 	.word	0x000000ff
        /*02b0*/ 	.word	0x00000018
        /*02b4*/ 	.short	0x010a
        /*02b6*/ 	.byte	0x04
	.zero		1


	//   ....[29]....
        /*02b8*/ 	.word	0x00001920
        /*02bc*/ 	.word	0x000000ff
        /*02c0*/ 	.word	0x00000018
        /*02c4*/ 	.short	0x010a
        /*02c6*/ 	.byte	0x21
	.zero		1


	//   ....[30]....
        /*02c8*/ 	.word	0x00001ab0
        /*02cc*/ 	.word	0x000000ff
        /*02d0*/ 	.word	0x00000018
        /*02d4*/ 	.short	0x010a
        /*02d6*/ 	.byte	0x08
	.zero		1


	//   ....[31]....
        /*02d8*/ 	.word	0x00001bd0
        /*02dc*/ 	.word	0x000000ff
        /*02e0*/ 	.word	0x00000048
        /*02e4*/ 	.short	0x0101
        /*02e6*/ 	.byte	0x06
	.zero		1


	//   ....[32]....
        /*02e8*/ 	.word	0x00001bf0
        /*02ec*/ 	.word	0x000000ff
        /*02f0*/ 	.word	0x00000018
        /*02f4*/ 	.short	0x010a
        /*02f6*/ 	.byte	0x04
	.zero		1


	//   ....[33]....
        /*02f8*/ 	.word	0x00001c70
        /*02fc*/ 	.word	0x000000ff
        /*0300*/ 	.word	0x00000018
        /*0304*/ 	.short	0x010a
        /*0306*/ 	.byte	0x11
	.zero		1


	//   ....[34]....
        /*0308*/ 	.word	0x00001e80
        /*030c*/ 	.word	0x000000ff
        /*0310*/ 	.word	0x00000018
        /*0314*/ 	.short	0x010a
        /*0316*/ 	.byte	0x07
	.zero		1


	//   ....[35]....
        /*0318*/ 	.word	0x00001f50
        /*031c*/ 	.word	0x00000003
        /*0320*/ 	.word	0x00000050
        /*0324*/ 	.short	0x010a
        /*0326*/ 	.byte	0xff
	.zero		1


	//   ....[36]....
        /*0328*/ 	.word	0x000020a0
        /*032c*/ 	.word	0x00000000
        /*0330*/ 	.word	0x00000000
        /*0334*/ 	.short	0x0101
        /*0336*/ 	.byte	0xff
	.zero		1


	//   ....[37]....
        /*0338*/ 	.word	0x00002640
        /*033c*/ 	.word	0x000000ff
        /*0340*/ 	.word	0x00000000
        /*0344*/ 	.short	0x010a
        /*0346*/ 	.byte	0x04
	.zero		1


	//   ....[38]....
        /*0348*/ 	.word	0x000026d0
        /*034c*/ 	.word	0x000000ff
        /*0350*/ 	.word	0x00000000
        /*0354*/ 	.short	0x010a
        /*0356*/ 	.byte	0x05
	.zero		1


	//   ....[39]....
        /*0358*/ 	.word	0x00002770
        /*035c*/ 	.word	0x00000000
        /*0360*/ 	.word	0x00000000
        /*0364*/ 	.short	0x010a
        /*0366*/ 	.byte	0xff
	.zero		1


	//   ....[40]....
        /*0368*/ 	.word	0x00002890
        /*036c*/ 	.word	0x00000002
        /*0370*/ 	.word	0x000000b0
        /*0374*/ 	.short	0x010a
        /*0376*/ 	.byte	0xff
	.zero		1


	//   ....[41]....
        /*0378*/ 	.word	0x00002900
        /*037c*/ 	.word	0x00000002
        /*0380*/ 	.word	0x00000000
        /*0384*/ 	.short	0x0101
        /*0386*/ 	.byte	0xff
	.zero		1


	//   ....[42]....
        /*0388*/ 	.word	0x00002920
        /*038c*/ 	.word	0x000000ff
        /*0390*/ 	.word	0x00000060
        /*0394*/ 	.short	0x010a
        /*0396*/ 	.byte	0x04
	.zero		1


	//   ....[43]....
        /*0398*/ 	.word	0x00002a40
        /*039c*/ 	.word	0x00000002
        /*03a0*/ 	.word	0x00000050
        /*03a4*/ 	.short	0x010a
        /*03a6*/ 	.byte	0xff
	.zero		1


	//   ....[44]....
        /*03a8*/ 	.word	0x00002b40
        /*03ac*/ 	.word	0x00000002
        /*03b0*/ 	.word	0x00000000
        /*03b4*/ 	.short	0x0101
        /*03b6*/ 	.byte	0xff
	.zero		1


	//   ....[45]....
        /*03b8*/ 	.word	0x00002bd0
        /*03bc*/ 	.word	0x000000ff
        /*03c0*/ 	.word	0x00000060
        /*03c4*/ 	.short	0x0106
        /*03c6*/ 	.byte	0x04
	.zero		1


	//   ....[46]....
        /*03c8*/ 	.word	0x00002bf0
        /*03cc*/ 	.word	0x000000ff
        /*03d0*/ 	.word	0x00000060
        /*03d4*/ 	.short	0x010a
        /*03d6*/ 	.byte	0x04
	.zero		1


	//   ....[47]....
        /*03d8*/ 	.word	0x00002c80
        /*03dc*/ 	.word	0x000000ff
        /*03e0*/ 	.word	0x00000060
        /*03e4*/ 	.short	0x0106
        /*03e6*/ 	.byte	0x07
	.zero		1


	//   ....[48]....
        /*03e8*/ 	.word	0x00002cc0
        /*03ec*/ 	.word	0x00000000
        /*03f0*/ 	.word	0x00000060
        /*03f4*/ 	.short	0x010a
        /*03f6*/ 	.byte	0xff
	.zero		1


	//   ....[49]....
        /*03f8*/ 	.word	0x000031b0
        /*03fc*/ 	.word	0x00000000
        /*0400*/ 	.word	0x00000050
        /*0404*/ 	.short	0x010a
        /*0406*/ 	.byte	0xff
	.zero		1


	//   ....[50]....
        /*0408*/ 	.word	0x000032b0
        /*040c*/ 	.word	0x00000003
        /*0410*/ 	.word	0x00000000
        /*0414*/ 	.short	0x0101
        /*0416*/ 	.byte	0xff
	.zero		1


	//   ....[51]....
        /*0418*/ 	.word	0x000032c0
        /*041c*/ 	.word	0x000000ff
        /*0420*/ 	.word	0x00000000
        /*0424*/ 	.short	0x010a
        /*0426*/ 	.byte	0x04
	.zero		1


	//   ....[52]....
        /*0428*/ 	.word	0x000032e0
        /*042c*/ 	.word	0x000000ff
        /*0430*/ 	.word	0x00000090
        /*0434*/ 	.short	0x010a
        /*0436*/ 	.byte	0x13
	.zero		1


	//   ....[53]....
        /*0438*/ 	.word	0x00003420
        /*043c*/ 	.word	0x000000ff
        /*0440*/ 	.word	0x00000000
        /*0444*/ 	.short	0x010a
        /*0446*/ 	.byte	0x06
	.zero		1


	//   ....[54]....
        /*0448*/ 	.word	0x00003520
        /*044c*/ 	.word	0x000000ff
        /*0450*/ 	.word	0x00000000
        /*0454*/ 	.short	0x010a
        /*0456*/ 	.byte	0x04
	.zero		1


	//   ....[55]....
        /*0458*/ 	.word	0x00003700
        /*045c*/ 	.word	0x000000ff
        /*0460*/ 	.word	0x00000000
        /*0464*/ 	.short	0x010a
        /*0466*/ 	.byte	0x04
	.zero		1


	//   ....[56]....
        /*0468*/ 	.word	0x00003790
        /*046c*/ 	.word	0x000000ff
        /*0470*/ 	.word	0x00000000
        /*0474*/ 	.short	0x010a
        /*0476*/ 	.byte	0x05
	.zero		1


	//   ....[57]....
        /*0478*/ 	.word	0x00003820
        /*047c*/ 	.word	0x000000ff
        /*0480*/ 	.word	0x00000000
        /*0484*/ 	.short	0x010a
        /*0486*/ 	.byte	0x05
	.zero		1


	//   ....[58]....
        /*0488*/ 	.word	0x000038b0
        /*048c*/ 	.word	0x000000ff
        /*0490*/ 	.word	0x00000000
        /*0494*/ 	.short	0x010a
        /*0496*/ 	.byte	0x04
	.zero		1


	//   ....[59]....
        /*0498*/ 	.word	0x00003da0
        /*049c*/ 	.word	0x00000008
        /*04a0*/ 	.word	0x00000050
        /*04a4*/ 	.short	0x010a
        /*04a6*/ 	.byte	0xff
	.zero		1


	//   ....[60]....
        /*04a8*/ 	.word	0x00003f10
        /*04ac*/ 	.word	0x00000000
        /*04b0*/ 	.word	0x00000000
        /*04b4*/ 	.short	0x0101
        /*04b6*/ 	.byte	0xff
	.zero		1


	//   ....[61]....
        /*04b8*/ 	.word	0x000043d0
        /*04bc*/ 	.word	0x000000ff
        /*04c0*/ 	.word	0x00000048
        /*04c4*/ 	.short	0x010a
        /*04c6*/ 	.byte	0x11
	.zero		1


	//   ....[62]....
        /*04c8*/ 	.word	0x00004560
        /*04cc*/ 	.word	0x000000ff
        /*04d0*/ 	.word	0x00000038
        /*04d4*/ 	.short	0x010a
        /*04d6*/ 	.byte	0x11
	.zero		1


	//   ....[63]....
        /*04d8*/ 	.word	0x00004770
        /*04dc*/ 	.word	0x000000ff
        /*04e0*/ 	.word	0x00000030
        /*04e4*/ 	.short	0x010b
        /*04e6*/ 	.byte	0x11
	.zero		1


	//   ....[64]....
        /*04e8*/ 	.word	0x00004780
        /*04ec*/ 	.word	0x000000ff
        /*04f0*/ 	.word	0x00000000
        /*04f4*/ 	.short	0x0101
        /*04f6*/ 	.byte	0x30
	.zero		1


	//   ....[65]....
        /*04f8*/ 	.word	0x000047c0
        /*04fc*/ 	.word	0x00000000
        /*0500*/ 	.word	0x00000038
        /*0504*/ 	.short	0x010a
        /*0506*/ 	.byte	0xff
	.zero		1


	//   ....[66]....
        /*0508*/ 	.word	0x00004af0
        /*050c*/ 	.word	0x00000003
        /*0510*/ 	.word	0x00000050
        /*0514*/ 	.short	0x010a
        /*0516*/ 	.byte	0xff
	.zero		1


	//   ....[67]....
        /*0518*/ 	.word	0x00004c70
        /*051c*/ 	.word	0x00000000
        /*0520*/ 	.word	0x00000000
        /*0524*/ 	.short	0x0101
        /*0526*/ 	.byte	0xff
	.zero		1


	//   ....[68]....
        /*0528*/ 	.word	0x000056d0
        /*052c*/ 	.word	0x000000ff
        /*0530*/ 	.word	0x00000030
        /*0534*/ 	.short	0x010a
        /*0536*/ 	.byte	0x2c
	.zero		1


	//   ....[69]....
        /*0538*/ 	.word	0x000056e0
        /*053c*/ 	.word	0x00000010
        /*0540*/ 	.word	0x00000070
        /*0544*/ 	.short	0x010a
        /*0546*/ 	.byte	0xff
	.zero		1


	//   ....[70]....
        /*0548*/ 	.word	0x00005890
        /*054c*/ 	.word	0x000000ff
        /*0550*/ 	.word	0x00000030
        /*0554*/ 	.short	0x010a
        /*0556*/ 	.byte	0x2c
	.zero		1


	//   ....[71]....
        /*0558*/ 	.word	0x00005970
        /*055c*/ 	.word	0x000000ff
        /*0560*/ 	.word	0x00000000
        /*0564*/ 	.short	0x0101
        /*0566*/ 	.byte	0x04
	.zero		1


	//   ....[72]....
        /*0568*/ 	.word	0x000059d0
        /*056c*/ 	.word	0x00000010
        /*0570*/ 	.word	0x00000070
        /*0574*/ 	.short	0x010a
        /*0576*/ 	.byte	0xff
	.zero		1


	//   ....[73]....
        /*0578*/ 	.word	0x00005c90
        /*057c*/ 	.word	0x000000ff
        /*0580*/ 	.word	0x00000000
        /*0584*/ 	.short	0x0101
        /*0586*/ 	.byte	0x04
	.zero		1


	//   ....[74]....
        /*0588*/ 	.word	0x00006690
        /*058c*/ 	.word	0x00000000
        /*0590*/ 	.word	0x000000c0
        /*0594*/ 	.short	0x010a
        /*0596*/ 	.byte	0xff
	.zero		1


	//   ....[75]....
        /*0598*/ 	.word	0x000066f0
        /*059c*/ 	.word	0x00000000
        /*05a0*/ 	.word	0x00000018
        /*05a4*/ 	.short	0x010a
        /*05a6*/ 	.byte	0xff
	.zero		1


	//   ....[76]....
        /*05a8*/ 	.word	0x00006750
        /*05ac*/ 	.word	0x00000000
        /*05b0*/ 	.word	0x00000018
        /*05b4*/ 	.short	0x010a
        /*05b6*/ 	.byte	0xff
	.zero		1


	//   ....[77]....
        /*05b8*/ 	.word	0x000067a0
        /*05bc*/ 	.word	0x00000003
        /*05c0*/ 	.word	0x00000050
        /*05c4*/ 	.short	0x010a
        /*05c6*/ 	.byte	0xff
	.zero		1


	//   ....[78]....
        /*05c8*/ 	.word	0x00006800
        /*05cc*/ 	.word	0x00000000
        /*05d0*/ 	.word	0x00000000
        /*05d4*/ 	.short	0x010a
        /*05d6*/ 	.byte	0xff
	.zero		1


	//   ....[79]....
        /*05d8*/ 	.word	0x00006860
        /*05dc*/ 	.word	0x00000000
        /*05e0*/ 	.word	0x00000000
        /*05e4*/ 	.short	0x010a
        /*05e6*/ 	.byte	0xff
	.zero		1


	//   ....[80]....
        /*05e8*/ 	.word	0x000068b0
        /*05ec*/ 	.word	0x00000002
        /*05f0*/ 	.word	0x000000b0
        /*05f4*/ 	.short	0x010a
        /*05f6*/ 	.byte	0xff
	.zero		1


	//   ....[81]....
        /*05f8*/ 	.word	0x00006910
        /*05fc*/ 	.word	0x00000002
        /*0600*/ 	.word	0x00000060
        /*0604*/ 	.short	0x010a
        /*0606*/ 	.byte	0xff
	.zero		1


	//   ....[82]....
        /*0608*/ 	.word	0x00006960
        /*060c*/ 	.word	0x00000002
        /*0610*/ 	.word	0x00000050
        /*0614*/ 	.short	0x010a
        /*0616*/ 	.byte	0xff
	.zero		1


	//   ....[83]....
        /*0618*/ 	.word	0x000069c0
        /*061c*/ 	.word	0x00000000
        /*0620*/ 	.word	0x00000060
        /*0624*/ 	.short	0x010a
        /*0626*/ 	.byte	0xff
	.zero		1


	//   ....[84]....
        /*0628*/ 	.word	0x00006a10
        /*062c*/ 	.word	0x00000000
        /*0630*/ 	.word	0x00000050
        /*0634*/ 	.short	0x010a
        /*0636*/ 	.byte	0xff
	.zero		1


	//   ....[85]....
        /*0638*/ 	.word	0x00006a70
        /*063c*/ 	.word	0x00000002
        /*0640*/ 	.word	0x00000090
        /*0644*/ 	.short	0x010a
        /*0646*/ 	.byte	0xff
	.zero		1


	//   ....[86]....
        /*0648*/ 	.word	0x00006ad0
        /*064c*/ 	.word	0x00000000
        /*0650*/ 	.word	0x00000000
        /*0654*/ 	.short	0x010a
        /*0656*/ 	.byte	0xff
	.zero		1


	//   ....[87]....
        /*0658*/ 	.word	0x00006b30
        /*065c*/ 	.word	0x00000000
        /*0660*/ 	.word	0x00000000
        /*0664*/ 	.short	0x010a
        /*0666*/ 	.byte	0xff
	.zero		1


	//   ....[88]....
        /*0668*/ 	.word	0x00006b90
        /*066c*/ 	.word	0x00000000
        /*0670*/ 	.word	0x00000000
        /*0674*/ 	.short	0x010a
        /*0676*/ 	.byte	0xff
	.zero		1


	//   ....[89]....
        /*0678*/ 	.word	0x00006bf0
        /*067c*/ 	.word	0x00000000
        /*0680*/ 	.word	0x00000000
        /*0684*/ 	.short	0x010a
        /*0686*/ 	.byte	0xff
	.zero		1


	//   ....[90]....
        /*0688*/ 	.word	0x00006c50
        /*068c*/ 	.word	0x00000000
        /*0690*/ 	.word	0x00000000
        /*0694*/ 	.short	0x010a
        /*0696*/ 	.byte	0xff
	.zero		1


	//   ....[91]....
        /*0698*/ 	.word	0x00006ca0
        /*069c*/ 	.word	0x00000008
        /*06a0*/ 	.word	0x00000050
        /*06a4*/ 	.short	0x010a
        /*06a6*/ 	.byte	0xff
	.zero		1


	//   ....[92]....
        /*06a8*/ 	.word	0x00006d00
        /*06ac*/ 	.word	0x00000000
        /*06b0*/ 	.word	0x00000048
        /*06b4*/ 	.short	0x010a
        /*06b6*/ 	.byte	0xff
	.zero		1


	//   ....[93]....
        /*06b8*/ 	.word	0x00006d60
        /*06bc*/ 	.word	0x00000000
        /*06c0*/ 	.word	0x00000038
        /*06c4*/ 	.short	0x010a
        /*06c6*/ 	.byte	0xff
	.zero		1


	//   ....[94]....
        /*06c8*/ 	.word	0x00006db0
        /*06cc*/ 	.word	0x00000003
        /*06d0*/ 	.word	0x00000050
        /*06d4*/ 	.short	0x010a
        /*06d6*/ 	.byte	0xff
	.zero		1


	//   ....[95]....
        /*06d8*/ 	.word	0x00006e10
        /*06dc*/ 	.word	0x00000000
        /*06e0*/ 	.word	0x00000030
        /*06e4*/ 	.short	0x010a
        /*06e6*/ 	.byte	0xff
	.zero		1


	//   ....[96]....
        /*06e8*/ 	.word	0x00006e60
        /*06ec*/ 	.word	0x00000010
        /*06f0*/ 	.word	0x00000070
        /*06f4*/ 	.short	0x010a
        /*06f6*/ 	.byte	0xff
	.zero		1


	//----- nvinfo : EIATTR_NUM_MBARRIERS
	.align		4
.L_47:
        /*06f8*/ 	.byte	0x03, 0x38
        /*06fa*/ 	.short	0x001a


	//----- nvinfo : EIATTR_EXIT_INSTR_OFFSETS
	.align		4
        /*06fc*/ 	.byte	0x04, 0x1c
        /*06fe*/ 	.short	(.L_49 - .L_48)


	//   ....[0]....
.L_48:
        /*0700*/ 	.word	0x000027a0


	//   ....[1]....
        /*0704*/ 	.word	0x00002c90


	//   ....[2]....
        /*0708*/ 	.word	0x00002cf0


	//   ....[3]....
        /*070c*/ 	.word	0x00003b10


	//   ....[4]....
        /*0710*/ 	.word	0x000047f0


	//   ....[5]....
        /*0714*/ 	.word	0x00004830


	//   ....[6]....
        /*0718*/ 	.word	0x00006680


	//----- nvinfo : EIATTR_MAX_THREADS
	.align		4
.L_49:
        /*071c*/ 	.byte	0x04, 0x05
        /*071e*/ 	.short	(.L_51 - .L_50)
.L_50:
        /*0720*/ 	.word	0x00000100
        /*0724*/ 	.word	0x00000001
        /*0728*/ 	.word	0x00000001


	//----- nvinfo : EIATTR_CRS_STACK_SIZE
	.align		4
.L_51:
        /*072c*/ 	.byte	0x04, 0x1e
        /*072e*/ 	.short	(.L_53 - .L_52)
.L_52:
        /*0730*/ 	.word	0x00000000


	//----- nvinfo : EIATTR_CBANK_PARAM_SIZE
	.align		4
.L_53:
        /*0734*/ 	.byte	0x03, 0x19
        /*0736*/ 	.short	0x0800


	//----- nvinfo : EIATTR_PARAM_CBANK
	.align		4
        /*0738*/ 	.byte	0x04, 0x0a
        /*073a*/ 	.short	(.L_55 - .L_54)
	.align		4
.L_54:
        /*073c*/ 	.word	index@(.nv.constant0._ZN7cutlass13device_kernelINS_4gemm6kernel13GemmUniversalIN4cute5tupleIJiiiiEEENS1_10collective13CollectiveMmaINS1_35MainloopSm100TmaUmmaWarpSpecializedILi3ELi2ELi4ENS5_IJNS4_1CILi2EEENSA_ILi1EEESC_EEEEENS5_IJNSA_ILi64EEESF_NSA_ILi32EEEEEEaNS5_IJlSC_lEEEaSI_NS4_8TiledMMAINS4_8MMA_AtomIJNS4_15SM100_MMA_S8_SSIaaiLi64ELi64ELNS4_4UMMA5MajorE0ELSN_0ELNSM_8SaturateE0EEEEEENS4_6LayoutINS5_IJSC_SC_SC_EEENS5_IJNSA_ILi0EEEST_ST_EEEEENS5_IJNS4_10UnderscoreESW_SW_EEEEENS4_13SM90_TMA_LOADENS4_14ComposedLayoutINS4_7SwizzleILi1ELi4ELi3EEENS4_18smem_ptr_flag_bitsILi8EEENSR_INS5_IJNSA_ILi8EEESG_EEENS5_IJSG_SC_EEEEEEEvNS4_8identityENS4_23SM90_TMA_LOAD_MULTICASTES19_vS1A_EENS_8epilogue10collective18CollectiveEpilogueINS1D_23Sm100TmaWarpSpecializedILi1ELi1ELi32ELb0ELb0EEEJSH_NS5_IJNSR_ISF_SC_EES1I_EEEaSI_aSI_NS1D_6fusion15FusionCallbacksIS1H_NS1K_17LinearCombinationIaiaiLNS_15FloatRoundStyleE2EEESH_S1J_JEEENS4_5SM1004TMEM4LOAD26SM100_TMEM_LOAD_16dp32b32xESZ_NS10_INS11_ILi2ELi4ELi3EEES14_NSR_INS5_IJS15_SF_EEENS5_IJSF_SC_EEEEEEENS4_39AutoVectorizingCopyWithAssumedAlignmentILi128EEENS4_14SM90_TMA_STOREES1Y_S20_S20_EEEvvEEEEvNT_6ParamsE)
        /*0740*/ 	.short	0x0380
        /*0742*/ 	.short	0x0800


	//----- nvinfo : EIATTR_SW_WAR
	.align		4
.L_55:
        /*0744*/ 	.byte	0x04, 0x36
        /*0746*/ 	.short	(.L_57 - .L_56)
.L_56:
        /*0748*/ 	.word	0x00000008
.L_57:


//--------------------- .nv.callgraph             --------------------------
	.section	.nv.callgraph,"",@"SHT_CUDA_CALLGRAPH"
	.align	4
	.sectionentsize	8
	.align		4
        /*0000*/ 	.word	0x00000000
	.align		4
        /*0004*/ 	.word	0xffffffff
	.align		4
        /*0008*/ 	.word	index@(_ZN7cutlass13device_kernelINS_4gemm6kernel13GemmUniversalIN4cute5tupleIJiiiiEEENS1_10collective13CollectiveMmaINS1_35MainloopSm100TmaUmmaWarpSpecializedILi3ELi2ELi4ENS5_IJNS4_1CILi2EEENSA_ILi1EEESC_EEEEENS5_IJNSA_ILi64EEESF_NSA_ILi32EEEEEEaNS5_IJlSC_lEEEaSI_NS4_8TiledMMAINS4_8MMA_AtomIJNS4_15SM100_MMA_S8_SSIaaiLi64ELi64ELNS4_4UMMA5MajorE0ELSN_0ELNSM_8SaturateE0EEEEEENS4_6LayoutINS5_IJSC_SC_SC_EEENS5_IJNSA_ILi0EEEST_ST_EEEEENS5_IJNS4_10UnderscoreESW_SW_EEEEENS4_13SM90_TMA_LOADENS4_14ComposedLayoutINS4_7SwizzleILi1ELi4ELi3EEENS4_18smem_ptr_flag_bitsILi8EEENSR_INS5_IJNSA_ILi8EEESG_EEENS5_IJSG_SC_EEEEEEEvNS4_8identityENS4_23SM90_TMA_LOAD_MULTICASTES19_vS1A_EENS_8epilogue10collective18CollectiveEpilogueINS1D_23Sm100TmaWarpSpecializedILi1ELi1ELi32ELb0ELb0EEEJSH_NS5_IJNSR_ISF_SC_EES1I_EEEaSI_aSI_NS1D_6fusion15FusionCallbacksIS1H_NS1K_17LinearCombinationIaiaiLNS_15FloatRoundStyleE2EEESH_S1J_JEEENS4_5SM1004TMEM4LOAD26SM100_TMEM_LOAD_16dp32b32xESZ_NS10_INS11_ILi2ELi4ELi3EEES14_NSR_INS5_IJS15_SF_EEENS5_IJSF_SC_EEEEEEENS4_39AutoVectorizingCopyWithAssumedAlignmentILi128EEENS4_14SM90_TMA_STOREES1Y_S20_S20_EEEvvEEEEvNT_6ParamsE)
	.align		4
        /*000c*/ 	.word	index@(__assertfail)
	.align		4
        /*0010*/ 	.word	0x00000000
	.align		4
        /*0014*/ 	.word	0xfffffffe
	.align		4
        /*0018*/ 	.word	0x00000000
	.align		4
        /*001c*/ 	.word	0xfffffffd
	.align		4
        /*0020*/ 	.word	0x00000000
	.align		4
        /*0024*/ 	.word	0xfffffffc


//--------------------- .nv.constant4             --------------------------
	.section	.nv.constant4,"a",@progbits
	.align	8
	.align		8
.nv.constant4:
        /*0000*/ 	.dword	__assertfail
	.align		8
        /*0008*/ 	.dword	__unnamed_1
	.align		8
        /*0010*/ 	.dword	__unnamed_2
	.align		8
        /*0018*/ 	.dword	_ZN40_INTERNAL_b6bb911f_4_k_cu_393ec49e_100284cuda3std3__45__cpo5beginE
	.align		8
        /*0020*/ 	.dword	_ZN40_INTERNAL_b6bb911f_4_k_cu_393ec49e_100284cuda3std3__45__cpo3endE
	.align		8
        /*0028*/ 	.dword	_ZN40_INTERNAL_b6bb911f_4_k_cu_393ec49e_100284cuda3std3__45__cpo6cbeginE
	.align		8
        /*0030*/ 	.dword	_ZN40_INTERNAL_b6bb911f_4_k_cu_393ec49e_100284cuda3std3__45__cpo4cendE
	.align		8
        /*0038*/ 	.dword	_ZN40_INTERNAL_b6bb911f_4_k_cu_393ec49e_100284cuda3std3__442_GLOBAL__N__b6bb911f_4_k_cu_393ec49e_100286ignoreE
	.align		8
        /*0040*/ 	.dword	_ZN40_INTERNAL_b6bb911f_4_k_cu_393ec49e_100284cuda3std3__419piecewise_constructE
	.align		8
        /*0048*/ 	.dword	_ZN40_INTERNAL_b6bb911f_4_k_cu_393ec49e_100284cuda3std3__48in_placeE
	.align		8
        /*0050*/ 	.dword	_ZN40_INTERNAL_b6bb911f_4_k_cu_393ec49e_100284cuda3std6ranges3__45__cpo4swapE
	.align		8
        /*0058*/ 	.dword	_ZN40_INTERNAL_b6bb911f_4_k_cu_393ec49e_100284cuda3std6ranges3__45__cpo9iter_moveE
	.align		8
        /*0060*/ 	.dword	_ZN40_INTERNAL_b6bb911f_4_k_cu_393ec49e_100284cute7productE
	.align		8
        /*0068*/ 	.dword	_ZN40_INTERNAL_b6bb911f_4_k_cu_393ec49e_100284cute1_E
	.align		8
        /*0070*/ 	.dword	$str$25
	.align		8
        /*0078*/ 	.dword	$str$26
	.align		8
        /*0080*/ 	.dword	$str$27
	.align		8
        /*0088*/ 	.dword	$str$28


//--------------------- .text._ZN7cutlass13device_kernelINS_4gemm6kernel13GemmUniversalIN4cute5tupleIJiiiiEEENS1_10collective13CollectiveMmaINS1_35MainloopSm100TmaUmmaWarpSpecializedILi3ELi2ELi4ENS5_IJNS4_1CILi2EEENSA_ILi1EEESC_EEEEENS5_IJNSA_ILi64EEESF_NSA_ILi32EEEEEEaNS5_IJlSC_lEEEaSI_NS4_8TiledMMAINS4_8MMA_AtomIJNS4_15SM100_MMA_S8_SSIaaiLi64ELi64ELNS4_4UMMA5MajorE0ELSN_0ELNSM_8SaturateE0EEEEEENS4_6LayoutINS5_IJSC_SC_SC_EEENS5_IJNSA_ILi0EEEST_ST_EEEEENS5_IJNS4_10UnderscoreESW_SW_EEEEENS4_13SM90_TMA_LOADENS4_14ComposedLayoutINS4_7SwizzleILi1ELi4ELi3EEENS4_18smem_ptr_flag_bitsILi8EEENSR_INS5_IJNSA_ILi8EEESG_EEENS5_IJSG_SC_EEEEEEEvNS4_8identityENS4_23SM90_TMA_LOAD_MULTICASTES19_vS1A_EENS_8epilogue10collective18CollectiveEpilogueINS1D_23Sm100TmaWarpSpecializedILi1ELi1ELi32ELb0ELb0EEEJSH_NS5_IJNSR_ISF_SC_EES1I_EEEaSI_aSI_NS1D_6fusion15FusionCallbacksIS1H_NS1K_17LinearCombinationIaiaiLNS_15FloatRoundStyleE2EEESH_S1J_JEEENS4_5SM1004TMEM4LOAD26SM100_TMEM_LOAD_16dp32b32xESZ_NS10_INS11_ILi2ELi4ELi3EEES14_NSR_INS5_IJS15_SF_EEENS5_IJSF_SC_EEEEEEENS4_39AutoVectorizingCopyWithAssumedAlignmentILi128EEENS4_14SM90_TMA_STOREES1Y_S20_S20_EEEvvEEEEvNT_6ParamsE --------------------------
	.section	.text._ZN7cutlass13device_kernelINS_4gemm6kernel13GemmUniversalIN4cute5tupleIJiiiiEEENS1_10collective13CollectiveMmaINS1_35MainloopSm100TmaUmmaWarpSpecializedILi3ELi2ELi4ENS5_IJNS4_1CILi2EEENSA_ILi1EEESC_EEEEENS5_IJNSA_ILi64EEESF_NSA_ILi32EEEEEEaNS5_IJlSC_lEEEaSI_NS4_8TiledMMAINS4_8MMA_AtomIJNS4_15SM100_MMA_S8_SSIaaiLi64ELi64ELNS4_4UMMA5MajorE0ELSN_0ELNSM_8SaturateE0EEEEEENS4_6LayoutINS5_IJSC_SC_SC_EEENS5_IJNSA_ILi0EEEST_ST_EEEEENS5_IJNS4_10UnderscoreESW_SW_EEEEENS4_13SM90_TMA_LOADENS4_14ComposedLayoutINS4_7SwizzleILi1ELi4ELi3EEENS4_18smem_ptr_flag_bitsILi8EEENSR_INS5_IJNSA_ILi8EEESG_EEENS5_IJSG_SC_EEEEEEEvNS4_8identityENS4_23SM90_TMA_LOAD_MULTICASTES19_vS1A_EENS_8epilogue10collective18CollectiveEpilogueINS1D_23Sm100TmaWarpSpecializedILi1ELi1ELi32ELb0ELb0EEEJSH_NS5_IJNSR_ISF_SC_EES1I_EEEaSI_aSI_NS1D_6fusion15FusionCallbacksIS1H_NS1K_17LinearCombinationIaiaiLNS_15FloatRoundStyleE2EEESH_S1J_JEEENS4_5SM1004TMEM4LOAD26SM100_TMEM_LOAD_16dp32b32xESZ_NS10_INS11_ILi2ELi4ELi3EEES14_NSR_INS5_IJS15_SF_EEENS5_IJSF_SC_EEEEEEENS4_39AutoVectorizingCopyWithAssumedAlignmentILi128EEENS4_14SM90_TMA_STOREES1Y_S20_S20_EEEvvEEEEvNT_6ParamsE,"ax",@progbits
	.align	128
.text._ZN7cutlass13device_kernelINS_4gemm6kernel13GemmUniversalIN4cute5tupleIJiiiiEEENS1_10collective13CollectiveMmaINS1_35MainloopSm100TmaUmmaWarpSpecializedILi3ELi2ELi4ENS5_IJNS4_1CILi2EEENSA_ILi1EEESC_EEEEENS5_IJNSA_ILi64EEESF_NSA_ILi32EEEEEEaNS5_IJlSC_lEEEaSI_NS4_8TiledMMAINS4_8MMA_AtomIJNS4_15SM100_MMA_S8_SSIaaiLi64ELi64ELNS4_4UMMA5MajorE0ELSN_0ELNSM_8SaturateE0EEEEEENS4_6LayoutINS5_IJSC_SC_SC_EEENS5_IJNSA_ILi0EEEST_ST_EEEEENS5_IJNS4_10UnderscoreESW_SW_EEEEENS4_13SM90_TMA_LOADENS4_14ComposedLayoutINS4_7SwizzleILi1ELi4ELi3EEENS4_18smem_ptr_flag_bitsILi8EEENSR_INS5_IJNSA_ILi8EEESG_EEENS5_IJSG_SC_EEEEEEEvNS4_8identityENS4_23SM90_TMA_LOAD_MULTICASTES19_vS1A_EENS_8epilogue10collective18CollectiveEpilogueINS1D_23Sm100TmaWarpSpecializedILi1ELi1ELi32ELb0ELb0EEEJSH_NS5_IJNSR_ISF_SC_EES1I_EEEaSI_aSI_NS1D_6fusion15FusionCallbacksIS1H_NS1K_17LinearCombinationIaiaiLNS_15FloatRoundStyleE2EEESH_S1J_JEEENS4_5SM1004TMEM4LOAD26SM100_TMEM_LOAD_16dp32b32xESZ_NS10_INS11_ILi2ELi4ELi3EEES14_NSR_INS5_IJS15_SF_EEENS5_IJSF_SC_EEEEEEENS4_39AutoVectorizingCopyWithAssumedAlignmentILi128EEENS4_14SM90_TMA_STOREES1Y_S20_S20_EEEvvEEEEvNT_6ParamsE:
        .type           _ZN7cutlass13device_kernelINS_4gemm6kernel13GemmUniversalIN4cute5tupleIJiiiiEEENS1_10collective13CollectiveMmaINS1_35MainloopSm100TmaUmmaWarpSpecializedILi3ELi2ELi4ENS5_IJNS4_1CILi2EEENSA_ILi1EEESC_EEEEENS5_IJNSA_ILi64EEESF_NSA_ILi32EEEEEEaNS5_IJlSC_lEEEaSI_NS4_8TiledMMAINS4_8MMA_AtomIJNS4_15SM100_MMA_S8_SSIaaiLi64ELi64ELNS4_4UMMA5MajorE0ELSN_0ELNSM_8SaturateE0EEEEEENS4_6LayoutINS5_IJSC_SC_SC_EEENS5_IJNSA_ILi0EEEST_ST_EEEEENS5_IJNS4_10UnderscoreESW_SW_EEEEENS4_13SM90_TMA_LOADENS4_14ComposedLayoutINS4_7SwizzleILi1ELi4ELi3EEENS4_18smem_ptr_flag_bitsILi8EEENSR_INS5_IJNSA_ILi8EEESG_EEENS5_IJSG_SC_EEEEEEEvNS4_8identityENS4_23SM90_TMA_LOAD_MULTICASTES19_vS1A_EENS_8epilogue10collective18CollectiveEpilogueINS1D_23Sm100TmaWarpSpecializedILi1ELi1ELi32ELb0ELb0EEEJSH_NS5_IJNSR_ISF_SC_EES1I_EEEaSI_aSI_NS1D_6fusion15FusionCallbacksIS1H_NS1K_17LinearCombinationIaiaiLNS_15FloatRoundStyleE2EEESH_S1J_JEEENS4_5SM1004TMEM4LOAD26SM100_TMEM_LOAD_16dp32b32xESZ_NS10_INS11_ILi2ELi4ELi3EEES14_NSR_INS5_IJS15_SF_EEENS5_IJSF_SC_EEEEEEENS4_39AutoVectorizingCopyWithAssumedAlignmentILi128EEENS4_14SM90_TMA_STOREES1Y_S20_S20_EEEvvEEEEvNT_6ParamsE,@function
        .size           _ZN7cutlass13device_kernelINS_4gemm6kernel13GemmUniversalIN4cute5tupleIJiiiiEEENS1_10collective13CollectiveMmaINS1_35MainloopSm100TmaUmmaWarpSpecializedILi3ELi2ELi4ENS5_IJNS4_1CILi2EEENSA_ILi1EEESC_EEEEENS5_IJNSA_ILi64EEESF_NSA_ILi32EEEEEEaNS5_IJlSC_lEEEaSI_NS4_8TiledMMAINS4_8MMA_AtomIJNS4_15SM100_MMA_S8_SSIaaiLi64ELi64ELNS4_4UMMA5MajorE0ELSN_0ELNSM_8SaturateE0EEEEEENS4_6LayoutINS5_IJSC_SC_SC_EEENS5_IJNSA_ILi0EEEST_ST_EEEEENS5_IJNS4_10UnderscoreESW_SW_EEEEENS4_13SM90_TMA_LOADENS4_14ComposedLayoutINS4_7SwizzleILi1ELi4ELi3EEENS4_18smem_ptr_flag_bitsILi8EEENSR_INS5_IJNSA_ILi8EEESG_EEENS5_IJSG_SC_EEEEEEEvNS4_8identityENS4_23SM90_TMA_LOAD_MULTICASTES19_vS1A_EENS_8epilogue10collective18CollectiveEpilogueINS1D_23Sm100TmaWarpSpecializedILi1ELi1ELi32ELb0ELb0EEEJSH_NS5_IJNSR_ISF_SC_EES1I_EEEaSI_aSI_NS1D_6fusion15FusionCallbacksIS1H_NS1K_17LinearCombinationIaiaiLNS_15FloatRoundStyleE2EEESH_S1J_JEEENS4_5SM1004TMEM4LOAD26SM100_TMEM_LOAD_16dp32b32xESZ_NS10_INS11_ILi2ELi4ELi3EEES14_NSR_INS5_IJS15_SF_EEENS5_IJSF_SC_EEEEEEENS4_39AutoVectorizingCopyWithAssumedAlignmentILi128EEENS4_14SM90_TMA_STOREES1Y_S20_S20_EEEvvEEEEvNT_6ParamsE,(.L_x_132 - _ZN7cutlass13device_kernelINS_4gemm6kernel13GemmUniversalIN4cute5tupleIJiiiiEEENS1_10collective13CollectiveMmaINS1_35MainloopSm100TmaUmmaWarpSpecializedILi3ELi2ELi4ENS5_IJNS4_1CILi2EEENSA_ILi1EEESC_EEEEENS5_IJNSA_ILi64EEESF_NSA_ILi32EEEEEEaNS5_IJlSC_lEEEaSI_NS4_8TiledMMAINS4_8MMA_AtomIJNS4_15SM100_MMA_S8_SSIaaiLi64ELi64ELNS4_4UMMA5MajorE0ELSN_0ELNSM_8SaturateE0EEEEEENS4_6LayoutINS5_IJSC_SC_SC_EEENS5_IJNSA_ILi0EEEST_ST_EEEEENS5_IJNS4_10UnderscoreESW_SW_EEEEENS4_13SM90_TMA_LOADENS4_14ComposedLayoutINS4_7SwizzleILi1ELi4ELi3EEENS4_18smem_ptr_flag_bitsILi8EEENSR_INS5_IJNSA_ILi8EEESG_EEENS5_IJSG_SC_EEEEEEEvNS4_8identityENS4_23SM90_TMA_LOAD_MULTICASTES19_vS1A_EENS_8epilogue10collective18CollectiveEpilogueINS1D_23Sm100TmaWarpSpecializedILi1ELi1ELi32ELb0ELb0EEEJSH_NS5_IJNSR_ISF_SC_EES1I_EEEaSI_aSI_NS1D_6fusion15FusionCallbacksIS1H_NS1K_17LinearCombinationIaiaiLNS_15FloatRoundStyleE2EEESH_S1J_JEEENS4_5SM1004TMEM4LOAD26SM100_TMEM_LOAD_16dp32b32xESZ_NS10_INS11_ILi2ELi4ELi3EEES14_NSR_INS5_IJS15_SF_EEENS5_IJSF_SC_EEEEEEENS4_39AutoVectorizingCopyWithAssumedAlignmentILi128EEENS4_14SM90_TMA_STOREES1Y_S20_S20_EEEvvEEEEvNT_6ParamsE)
        .other          _ZN7cutlass13device_kernelINS_4gemm6kernel13GemmUniversalIN4cute5tupleIJiiiiEEENS1_10collective13CollectiveMmaINS1_35MainloopSm100TmaUmmaWarpSpecializedILi3ELi2ELi4ENS5_IJNS4_1CILi2EEENSA_ILi1EEESC_EEEEENS5_IJNSA_ILi64EEESF_NSA_ILi32EEEEEEaNS5_IJlSC_lEEEaSI_NS4_8TiledMMAINS4_8MMA_AtomIJNS4_15SM100_MMA_S8_SSIaaiLi64ELi64ELNS4_4UMMA5MajorE0ELSN_0ELNSM_8SaturateE0EEEEEENS4_6LayoutINS5_IJSC_SC_SC_EEENS5_IJNSA_ILi0EEEST_ST_EEEEENS5_IJNS4_10UnderscoreESW_SW_EEEEENS4_13SM90_TMA_LOADENS4_14ComposedLayoutINS4_7SwizzleILi1ELi4ELi3EEENS4_18smem_ptr_flag_bitsILi8EEENSR_INS5_IJNSA_ILi8EEESG_EEENS5_IJSG_SC_EEEEEEEvNS4_8identityENS4_23SM90_TMA_LOAD_MULTICASTES19_vS1A_EENS_8epilogue10collective18CollectiveEpilogueINS1D_23Sm100TmaWarpSpecializedILi1ELi1ELi32ELb0ELb0EEEJSH_NS5_IJNSR_ISF_SC_EES1I_EEEaSI_aSI_NS1D_6fusion15FusionCallbacksIS1H_NS1K_17LinearCombinationIaiaiLNS_15FloatRoundStyleE2EEESH_S1J_JEEENS4_5SM1004TMEM4LOAD26SM100_TMEM_LOAD_16dp32b32xESZ_NS10_INS11_ILi2ELi4ELi3EEES14_NSR_INS5_IJS15_SF_EEENS5_IJSF_SC_EEEEEEENS4_39AutoVectorizingCopyWithAssumedAlignmentILi128EEENS4_14SM90_TMA_STOREES1Y_S20_S20_EEEvvEEEEvNT_6ParamsE,@"STO_CUDA_ENTRY STV_DEFAULT"
_ZN7cutlass13device_kernelINS_4gemm6kernel13GemmUniversalIN4cute5tupleIJiiiiEEENS1_10collective13CollectiveMmaINS1_35MainloopSm100TmaUmmaWarpSpecializedILi3ELi2ELi4ENS5_IJNS4_1CILi2EEENSA_ILi1EEESC_EEEEENS5_IJNSA_ILi64EEESF_NSA_ILi32EEEEEEaNS5_IJlSC_lEEEaSI_NS4_8TiledMMAINS4_8MMA_AtomIJNS4_15SM100_MMA_S8_SSIaaiLi64ELi64ELNS4_4UMMA5MajorE0ELSN_0ELNSM_8SaturateE0EEEEEENS4_6LayoutINS5_IJSC_SC_SC_EEENS5_IJNSA_ILi0EEEST_ST_EEEEENS5_IJNS4_10UnderscoreESW_SW_EEEEENS4_13SM90_TMA_LOADENS4_14ComposedLayoutINS4_7SwizzleILi1ELi4ELi3EEENS4_18smem_ptr_flag_bitsILi8EEENSR_INS5_IJNSA_ILi8EEESG_EEENS5_IJSG_SC_EEEEEEEvNS4_8identityENS4_23SM90_TMA_LOAD_MULTICASTES19_vS1A_EENS_8epilogue10collective18CollectiveEpilogueINS1D_23Sm100TmaWarpSpecializedILi1ELi1ELi32ELb0ELb0EEEJSH_NS5_IJNSR_ISF_SC_EES1I_EEEaSI_aSI_NS1D_6fusion15FusionCallbacksIS1H_NS1K_17LinearCombinationIaiaiLNS_15FloatRoundStyleE2EEESH_S1J_JEEENS4_5SM1004TMEM4LOAD26SM100_TMEM_LOAD_16dp32b32xESZ_NS10_INS11_ILi2ELi4ELi3EEES14_NSR_INS5_IJS15_SF_EEENS5_IJSF_SC_EEEEEEENS4_39AutoVectorizingCopyWithAssumedAlignmentILi128EEENS4_14SM90_TMA_STOREES1Y_S20_S20_EEEvvEEEEvNT_6ParamsE:
[----:B------:R-:W1:Y:S01]  /*0000*/  LDC R1, c[0x0][0x37c] ;  /* 0x0000df00ff017b82 */ /* 0x000e620000000800 */
[----:B------:R-:W2:Y:S01]  /*0010*/  S2R R69, SR_TID.X ;  /* 0x0000000000457919 */ /* 0x000ea20000002100 */
[----:B------:R-:W3:Y:S01]  /*0020*/  LDCU.64 UR8, c[0x0][0x890] ;  /* 0x00011200ff0877ac */ /* 0x000ee20008000a00 */
[----:B------:R-:W-:Y:S02]  /*0030*/  PRMT R80, RZ, 0x7610, R80 ;  /* 0x00007610ff507816 */ /* 0x000fe40000000050 */
[----:B------:R-:W-:Y:S01]  /*0040*/  ELECT P3, URZ, PT ;  /* 0x0000000000ff782f */ /* 0x000fe20003860000 */
[----:B---3--:R-:W-:-:S04]  /*0050*/  UISETP.NE.U32.AND UP0, UPT, UR8, URZ, UPT ;  /* 0x000000ff0800728c */ /* 0x008fc8000bf05070 */
[----:B------:R-:W-:Y:S01]  /*0060*/  UISETP.NE.AND.EX UP0, UPT, UR9, URZ, UPT, UP0 ;  /* 0x000000ff0900728c */ /* 0x000fe2000bf05300 */
[----:B--2---:R-:W-:-:S05]  /*0070*/  SHF.R.U32.HI R81, RZ, 0x5, R69 ;  /* 0x00000005ff517819 */ /* 0x004fca0000011645 */
[----:B------:R-:W2:Y:S02]  /*0080*/  SHFL.IDX PT, R0, R81, RZ, 0x1f ;  /* 0x00001fff51007589 */ /* 0x000ea400000e0000 */
[----:B--2---:R-:W-:Y:S01]  /*0090*/  R2UR UR18, R0 ;  /* 0x00000000001272ca */ /* 0x004fe200000e0000 */
[----:B-1----:R-:W-:-:S14]  /*00a0*/  BRA.U UP0, `(.L_x_0) ;  /* 0x0000000100307547 */ /* 0x002fdc000b800000 */
[----:B------:R-:W1:Y:S02]  /*00b0*/  LDCU.64 UR4, c[0x0][0x888] ;  /* 0x00011100ff0477ac */ /* 0x000e640008000a00 */
[----:B-1----:R-:W-:-:S04]  /*00c0*/  UISETP.NE.U32.AND UP0, UPT, UR4, URZ, UPT ;  /* 0x000000ff0400728c */ /* 0x002fc8000bf05070 */
[----:B------:R-:W-:-:S09]  /*00d0*/  UISETP.NE.AND.EX UP0, UPT, UR5, URZ, UPT, UP0 ;  /* 0x000000ff0500728c */ /* 0x000fd2000bf05300 */
[----:B------:R-:W-:Y:S05]  /*00e0*/  BRA.U !UP0, `(.L_x_1) ;  /* 0x0000000108147547 */ /* 0x000fea000b800000 */
[----:B------:R-:W1:Y:S01]  /*00f0*/  LDC.64 R2, c[0x0][0x888] ;  /* 0x00022200ff027b82 */ /* 0x000e620000000a00 */
[----:B------:R-:W1:Y:S02]  /*0100*/  LDCU.64 UR4, c[0x0][0x358] ;  /* 0x00006b00ff0477ac */ /* 0x000e640008000a00 */
[----:B-1----:R1:W5:Y:S01]  /*0110*/  LDG.E R39, desc[UR4][R2.64] ;  /* 0x0000000402277981 */ /* 0x002362000c1e1900 */
[----:B------:R-:W-:Y:S01]  /*0120*/  HFMA2 R80, -RZ, RZ, 0, 5.9604644775390625e-08 ;  /* 0x00000001ff507431 */ /* 0x000fe200000001ff */
[----:B------:R-:W-:Y:S05]  /*0130*/  BRA `(.L_x_0) ;  /* 0x00000000000c7947 */ /* 0x000fea0003800000 */
.L_x_1:
[----:B------:R-:W1:Y:S01]  /*0140*/  LDCU UR4, c[0x0][0x880] ;  /* 0x00011000ff0477ac */ /* 0x000e620008000800 */
[----:B------:R-:W-:Y:S01]  /*0150*/  HFMA2 R80, -RZ, RZ, 0, 5.9604644775390625e-08 ;  /* 0x00000001ff507431 */ /* 0x000fe200000001ff */
[----:B-1----:R-:W-:-:S07]  /*0160*/  MOV R39, UR4 ;  /* 0x0000000400277c02 */ /* 0x002fce0008000f00 */
.L_x_0:
[----:B------:R-:W2:Y:S02]  /*0170*/  LDCU.64 UR4, c[0x0][0x8b0] ;  /* 0x00011600ff0477ac */ /* 0x000ea40008000a00 */
[----:B--2---:R-:W-:-:S04]  /*0180*/  UISETP.NE.U32.AND UP0, UPT, UR4, URZ, UPT ;  /* 0x000000ff0400728c */ /* 0x004fc8000bf05070 */
[----:B------:R-:W-:-:S09]  /*0190*/  UISETP.NE.AND.EX UP0, UPT, UR5, URZ, UPT, UP0 ;  /* 0x000000ff0500728c */ /* 0x000fd2000bf05300 */
[----:B------:R-:W-:Y:S05]  /*01a0*/  BRA.U UP0, `(.L_x_2) ;  /* 0x0000000100287547 */ /* 0x000fea000b800000 */
[----:B------:R-:W2:Y:S02]  /*01b0*/  LDCU.64 UR4, c[0x0][0x8a8] ;  /* 0x00011500ff0477ac */ /* 0x000ea40008000a00 */
[----:B--2---:R-:W-:-:S04]  /*01c0*/  UISETP.NE.U32.AND UP0, UPT, UR4, URZ, UPT ;  /* 0x000000ff0400728c */ /* 0x004fc8000bf05070 */
[----:B------:R-:W-:-:S09]  /*01d0*/  UISETP.NE.AND.EX UP0, UPT, UR5, URZ, UPT, UP0 ;  /* 0x000000ff0500728c */ /* 0x000fd2000bf05300 */
[----:B------:R-:W-:Y:S05]  /*01e0*/  BRA.U !UP0, `(.L_x_3) ;  /* 0x0000000108107547 */ /* 0x000fea000b800000 */
[----:B-1----:R-:W1:Y:S01]  /*01f0*/  LDC.64 R2, c[0x0][0x8a8] ;  /* 0x00022a00ff027b82 */ /* 0x002e620000000a00 */
[----:B------:R-:W1:Y:S02]  /*0200*/  LDCU.64 UR4, c[0x0][0x358] ;  /* 0x00006b00ff0477ac */ /* 0x000e640008000a00 */
[----:B-1----:R2:W5:Y:S01]  /*0210*/  LDG.E R38, desc[UR4][R2.64] ;  /* 0x0000000402267981 */ /* 0x002562000c1e1900 */
[----:B------:R-:W-:Y:S05]  /*0220*/  BRA `(.L_x_2) ;  /* 0x0000000000087947 */ /* 0x000fea0003800000 */
.L_x_3:
[----:B------:R-:W2:Y:S02]  /*0230*/  LDCU UR4, c[0x0][0x8a0] ;  /* 0x00011400ff0477ac */ /* 0x000ea40008000800 */
[----:B--2---:R-:W-:Y:S02]  /*0240*/  MOV R38, UR4 ;  /* 0x0000000400267c02 */ /* 0x004fe40008000f00 */
.L_x_2:
[----:B------:R-:W-:Y:S01]  /*0250*/  IMAD.U32 R0, RZ, RZ, UR18 ;  /* 0x00000012ff007e24 */ /* 0x000fe2000f8e00ff */
[----:B------:R-:W-:Y:S04]  /*0260*/  BSSY.RECONVERGENT B0, `(.L_x_4) ;  /* 0x000000c000007945 */ /* 0x000fe80003800200 */
[C---:B------:R-:W-:Y:S02]  /*0270*/  ISETP.NE.OR P1, PT, R0.reuse, 0x1, !P3 ;  /* 0x000000010000780c */ /* 0x040fe40005f25670 */
[----:B------:R-:W-:-:S11]  /*0280*/  ISETP.NE.OR P0, PT, R0, 0x3, !P3 ;  /* 0x000000030000780c */ /* 0x000fd60005f05670 */
[----:B------:R-:W-:Y:S05]  /*0290*/  @P1 BRA `(.L_x_5) ;  /* 0x0000000000201947 */ /* 0x000fea0003800000 */
[----:B------:R-:W3:Y:S02]  /*02a0*/  LDCU.64 UR4, c[0x0][0x348] ;  /* 0x00006900ff0477ac */ /* 0x000ee40008000a00 */
[----:B---3--:R-:W-:Y:S02]  /*02b0*/  UIADD3 UR6, UP1, UPT, UR4, 0x80, URZ ;  /* 0x0000008004067890 */ /* 0x008fe4000ff3e0ff */
[----:B------:R-:W-:Y:S02]  /*02c0*/  UIADD3 UR4, UP0, UPT, UR4, 0x180, URZ ;  /* 0x0000018004047890 */ /* 0x000fe4000ff1e0ff */
[----:B------:R-:W-:Y:S02]  /*02d0*/  UIADD3.X UR7, UPT, UPT, URZ, UR5, URZ, UP1, !UPT ;  /* 0x00000005ff077290 */ /* 0x000fe40008ffe4ff */
[----:B------:R-:W-:-:S07]  /*02e0*/  UIADD3.X UR5, UPT, UPT, URZ, UR5, URZ, UP0, !UPT ;  /* 0x00000005ff057290 */ /* 0x000fce00087fe4ff */
[----:B------:R3:W-:Y:S02]  /*02f0*/  UTMACCTL.PF [UR6] ;  /* 0x00000000060079b9 */ /* 0x0007e40008040000 */
[----:B------:R3:W-:Y:S02]  /*0300*/  UTMACCTL.PF [UR4] ;  /* 0x00000000040079b9 */ /* 0x0007e40008040000 */
[----:B---3--:R-:W-:Y:S01]  /*0310*/  NOP ;  /* 0x0000000000007918 */ /* 0x008fe20000000000 */
.L_x_5:
[----:B------:R-:W-:Y:S05]  /*0320*/  BSYNC.RECONVERGENT B0 ;  /* 0x0000000000007941 */ /* 0x000fea0003800200 */
.L_x_4:
[----:B------:R-:W-:Y:S04]  /*0330*/  BSSY.RECONVERGENT B0, `(.L_x_6) ;  /* 0x000000a000007945 */ /* 0x000fe80003800200 */
        /* <DEDUP_REMOVED lines=9> */
.L_x_7:
[----:B------:R-:W-:Y:S05]  /*03d0*/  BSYNC.RECONVERGENT B0 ;  /* 0x0000000000007941 */ /* 0x000fea0003800200 */
.L_x_6:
[----:B------:R-:W3:Y:S01]  /*03e0*/  LDCU.64 UR4, c[0x0][0x888] ;  /* 0x00011100ff0477ac */ /* 0x000ee20008000a00 */
[----:B------:R-:W-:Y:S02]  /*03f0*/  UISETP.EQ.U32.AND UP2, UPT, UR8, URZ, UPT ;  /* 0x000000ff0800728c */ /* 0x000fe4000bf42070 */
[----:B------:R-:W-:Y:S02]  /*0400*/  UPLOP3.LUT UP3, UPT, UPT, UPT, UPT, 0x80, 0x8 ;  /* 0x000000000008789c */ /* 0x000fe40003f6f070 */
[----:B---3--:R-:W-:-:S04]  /*0410*/  UISETP.NE.U32.AND UP0, UPT, UR4, URZ, UPT ;  /* 0x000000ff0400728c */ /* 0x008fc8000bf05070 */
[----:B------:R-:W-:-:S04]  /*0420*/  UISETP.NE.AND.EX UP1, UPT, UR5, URZ, UPT, UP0 ;  /* 0x000000ff0500728c */ /* 0x000fc8000bf25300 */
[----:B------:R-:W-:-:S04]  /*0430*/  UISETP.EQ.OR.EX UP4, UPT, UR9, URZ, !UP1, UP2 ;  /* 0x000000ff0900728c */ /* 0x000fc8000cf82720 */
[----:B------:R-:W-:-:S05]  /*0440*/  UP2UR UR61, UPR, URZ, 0x10 ;  /* 0x00000010ff3d7883 */ /* 0x000fca0008000000 */
[----:B------:R-:W-:Y:S07]  /*0450*/  BRA.U !UP4, `(.L_x_8) ;  /* 0x000000010c207547 */ /* 0x000fee000b800000 */
[----:B-----5:R-:W-:Y:S01]  /*0460*/  R2UR UR5, R39 ;  /* 0x00000000270572ca */ /* 0x020fe200000e0000 */
[----:B------:R-:W-:Y:S02]  /*0470*/  UISETP.NE.U32.AND UP2, UPT, UR8, URZ, UPT ;  /* 0x000000ff0800728c */ /* 0x000fe4000bf45070 */
[----:B------:R-:W-:Y:S02]  /*0480*/  USEL UR4, URZ, 0xffffffff, UP1 ;  /* 0xffffffffff047887 */ /* 0x000fe40008800000 */
[----:B------:R-:W-:-:S08]  /*0490*/  UISETP.NE.AND.EX UP2, UPT, UR9, URZ, UPT, UP2 ;  /* 0x000000ff0900728c */ /* 0x000fd0000bf45320 */
[----:B------:R-:W-:-:S04]  /*04a0*/  UISETP.NE.AND UP0, UPT, UR5, URZ, UPT ;  /* 0x000000ff0500728c */ /* 0x000fc8000bf05270 */
[----:B------:R-:W-:-:S04]  /*04b0*/  @!UP2 USEL UR4, URZ, 0xffffffff, UP0 ;  /* 0xffffffffff04a887 */ /* 0x000fc80008000000 */
[----:B------:R-:W-:-:S04]  /*04c0*/  ULOP3.LUT UR4, UR4, 0x1, URZ, 0xc0, !UPT ;  /* 0x0000000104047892 */ /* 0x000fc8000f8ec0ff */
[----:B------:R-:W-:Y:S02]  /*04d0*/  UISETP.NE.U32.AND UP3, UPT, UR4, 0x1, UPT ;  /* 0x000000010400788c */ /* 0x000fe4000bf65070 */
.L_x_8:
[----:B-12---:R-:W1:Y:S01]  /*04e0*/  SHFL.IDX PT, R2, R81, RZ, 0x1f ;  /* 0x00001fff51027589 */ /* 0x006e6200000e0000 */
[----:B------:R-:W-:Y:S01]  /*04f0*/  UISETP.NE.AND UP5, UPT, UR18, 0x2, UPT ;  /* 0x000000021200788c */ /* 0x000fe2000bfa5270 */
[----:B-1----:R-:W-:-:S13]  /*0500*/  ISETP.NE.AND P0, PT, R2, RZ, PT ;  /* 0x000000ff0200720c */ /* 0x002fda0003f05270 */
[----:B------:R-:W-:Y:S05]  /*0510*/  @P0 BRA `(.L_x_9) ;  /* 0x0000000000500947 */ /* 0x000fea0003800000 */
[----:B------:R-:W1:Y:S01]  /*0520*/  S2UR UR4, SR_CgaCtaId ;  /* 0x00000000000479c3 */ /* 0x000e620000008800 */
[----:B------:R-:W-:Y:S01]  /*0530*/  UMOV UR5, 0x400 ;  /* 0x0000040000057882 */ /* 0x000fe20000000000 */
[----:B------:R-:W-:Y:S01]  /*0540*/  UMOV UR8, 0x1 ;  /* 0x0000000100087882 */ /* 0x000fe20000000000 */
[----:B------:R-:W-:Y:S01]  /*0550*/  UMOV UR6, 0x2 ;  /* 0x0000000200067882 */ /* 0x000fe20000000000 */
[----:B------:R-:W-:-:S04]  /*0560*/  UIADD3 UR8, UPT, UPT, -UR8, 0x100000, URZ ;  /* 0x0010000008087890 */ /* 0x000fc8000fffe1ff */
[----:B------:R-:W-:Y:S02]  /*0570*/  USHF.L.U32 UR9, UR8, 0xb, URZ ;  /* 0x0000000b08097899 */ /* 0x000fe400080006ff */
[----:B------:R-:W-:Y:S02]  /*0580*/  USHF.L.U32 UR8, UR8, 0x1, URZ ;  /* 0x0000000108087899 */ /* 0x000fe400080006ff */
[----:B------:R-:W-:-:S04]  /*0590*/  UIADD3 UR6, UPT, UPT, -UR6, 0x100000, URZ ;  /* 0x0010000006067890 */ /* 0x000fc8000fffe1ff */
[----:B------:R-:W-:Y:S02]  /*05a0*/  USHF.L.U32 UR7, UR6, 0xb, URZ ;  /* 0x0000000b06077899 */ /* 0x000fe400080006ff */
[----:B------:R-:W-:Y:S01]  /*05b0*/  USHF.L.U32 UR6, UR6, 0x1, URZ ;  /* 0x0000000106067899 */ /* 0x000fe200080006ff */
[----:B------:R-:W-:Y:S01]  /*05c0*/  ELECT P0, URZ, PT ;  /* 0x0000000000ff782f */ /* 0x000fe20003800000 */
[----:B-1----:R-:W-:Y:S01]  /*05d0*/  ULEA UR4, UR4, UR5, 0x18 ;  /* 0x0000000504047291 */ /* 0x002fe2000f8ec0ff */
[----:B------:R-:W1:Y:S11]  /*05e0*/  FENCE.VIEW.ASYNC.S ;  /* 0x00000000000073c6 */ /* 0x000e760000000000 */
[----:B-1----:R1:W2:Y:S01]  /*05f0*/  SYNCS.EXCH.64 URZ, [UR4], UR8 ;  /* 0x0000000804ff75b2 */ /* 0x0022a20008000100 */
[----:B------:R1:W3:Y:S01]  /*0600*/  SYNCS.EXCH.64 URZ, [UR4+0x18], UR6 ;  /* 0x0000180604ff75b2 */ /* 0x0002e20008000100 */
[----:B------:R1:W4:Y:S01]  /*0610*/  SYNCS.EXCH.64 URZ, [UR4+0x8], UR8 ;  /* 0x0000080804ff75b2 */ /* 0x0003220008000100 */
[----:B------:R1:W1:Y:S01]  /*0620*/  SYNCS.EXCH.64 URZ, [UR4+0x20], UR6 ;  /* 0x0000200604ff75b2 */ /* 0x0002620008000100 */
[----:B------:R1:W1:Y:S01]  /*0630*/  SYNCS.EXCH.64 URZ, [UR4+0x10], UR8 ;  /* 0x0000100804ff75b2 */ /* 0x0002620008000100 */
[----:B------:R1:W1:Y:S01]  /*0640*/  SYNCS.EXCH.64 URZ, [UR4+0x28], UR6 ;  /* 0x0000280604ff75b2 */ /* 0x0002620008000100 */
[----:B------:R-:W-:Y:S01]  /*0650*/  NOP ;  /* 0x0000000000007918 */ /* 0x000fe20000000000 */
.L_x_9:
[----:B------:R-:W2:Y:S01]  /*0660*/  SHFL.IDX PT, R2, R81, RZ, 0x1f ;  /* 0x00001fff51027589 */ /* 0x000ea200000e0000 */
[----:B------:R-:W-:Y:S01]  /*0670*/  NOP ;  /* 0x0000000000007918 */ /* 0x000fe20000000000 */
[----:B--2---:R-:W-:-:S13]  /*0680*/  ISETP.NE.AND P0, PT, R2, 0x1, PT ;  /* 0x000000010200780c */ /* 0x004fda0003f05270 */
[----:B------:R-:W-:Y:S05]  /*0690*/  @P0 BRA `(.L_x_10) ;  /* 0x0000000000400947 */ /* 0x000fea0003800000 */
[----:B-1----:R-:W1:Y:S01]  /*06a0*/  S2UR UR4, SR_CgaCtaId ;  /* 0x00000000000479c3 */ /* 0x002e620000008800 */
        /* <DEDUP_REMOVED lines=12> */
[----:B-1----:R2:W1:Y:S01]  /*0770*/  SYNCS.EXCH.64 URZ, [UR4+0x30], UR8 ;  /* 0x0000300804ff75b2 */ /* 0x0024620008000100 */
[----:B------:R2:W1:Y:S02]  /*0780*/  SYNCS.EXCH.64 URZ, [UR4+0x38], UR6 ;  /* 0x0000380604ff75b2 */ /* 0x0004640008000100 */
[----:B--2---:R-:W-:Y:S01]  /*0790*/  NOP ;  /* 0x0000000000007918 */ /* 0x004fe20000000000 */
.L_x_10:
[----:B------:R-:W2:Y:S01]  /*07a0*/  SHFL.IDX PT, R2, R81, RZ, 0x1f ;  /* 0x00001fff51027589 */ /* 0x000ea200000e0000 */
[----:B------:R-:W-:Y:S01]  /*07b0*/  NOP ;  /* 0x0000000000007918 */ /* 0x000fe20000000000 */
[----:B--2---:R-:W-:-:S13]  /*07c0*/  ISETP.NE.AND P0, PT, R2, 0x3, PT ;  /* 0x000000030200780c */ /* 0x004fda0003f05270 */
[----:B------:R-:W-:Y:S05]  /*07d0*/  @P0 BRA `(.L_x_11) ;  /* 0x0000000000300947 */ /* 0x000fea0003800000 */
[----:B-1----:R-:W1:Y:S01]  /*07e0*/  S2UR UR4, SR_CgaCtaId ;  /* 0x00000000000479c3 */ /* 0x002e620000008800 */
[----:B------:R-:W-:Y:S01]  /*07f0*/  UMOV UR6, 0x400 ;  /* 0x0000040000067882 */ /* 0x000fe20000000000 */
[----:B------:R-:W-:Y:S01]  /*0800*/  UMOV UR5, 0x20 ;  /* 0x0000002000057882 */ /* 0x000fe20000000000 */
[----:B------:R-:W-:Y:S01]  /*0810*/  ELECT P0, URZ, PT ;  /* 0x0000000000ff782f */ /* 0x000fe20003800000 */
[----:B-1----:R-:W-:Y:S02]  /*0820*/  ULEA UR6, UR4, UR6, 0x18 ;  /* 0x0000000604067291 */ /* 0x002fe4000f8ec0ff */
[----:B------:R-:W-:-:S04]  /*0830*/  UIADD3 UR4, UPT, UPT, -UR5, 0x100000, URZ ;  /* 0x0010000005047890 */ /* 0x000fc8000fffe1ff */
[----:B------:R-:W-:Y:S02]  /*0840*/  USHF.L.U32 UR5, UR4, 0xb, URZ ;  /* 0x0000000b04057899 */ /* 0x000fe400080006ff */
[----:B------:R-:W-:Y:S01]  /*0850*/  USHF.L.U32 UR4, UR4, 0x1, URZ ;  /* 0x0000000104047899 */ /* 0x000fe200080006ff */
[----:B------:R-:W1:Y:S11]  /*0860*/  FENCE.VIEW.ASYNC.S ;  /* 0x00000000000073c6 */ /* 0x000e760000000000 */
[----:B-1----:R2:W1:Y:S01]  /*0870*/  SYNCS.EXCH.64 URZ, [UR6+0x40], UR4 ;  /* 0x0000400406ff75b2 */ /* 0x0024620008000100 */
[----:B------:R2:W1:Y:S02]  /*0880*/  SYNCS.EXCH.64 URZ, [UR6+0x48], UR4 ;  /* 0x0000480406ff75b2 */ /* 0x0004640008000100 */
[----:B--2---:R-:W-:Y:S01]  /*0890*/  NOP ;  /* 0x0000000000007918 */ /* 0x004fe20000000000 */
.L_x_11:
[----:B------:R-:W2:Y:S01]  /*08a0*/  SHFL.IDX PT, R2, R81, RZ, 0x1f ;  /* 0x00001fff51027589 */ /* 0x000ea200000e0000 */
[----:B------:R-:W-:Y:S01]  /*08b0*/  NOP ;  /* 0x0000000000007918 */ /* 0x000fe20000000000 */
[----:B--2---:R-:W-:-:S13]  /*08c0*/  ISETP.NE.AND P0, PT, R2, 0x4, PT ;  /* 0x000000040200780c */ /* 0x004fda0003f05270 */
[----:B------:R-:W-:Y:S05]  /*08d0*/  @P0 BRA `(.L_x_12) ;  /* 0x00000000004c0947 */ /* 0x000fea0003800000 */
[----:B-1----:R-:W1:Y:S01]  /*08e0*/  S2UR UR6, SR_CgaCtaId ;  /* 0x00000000000679c3 */ /* 0x002e620000008800 */
[----:B------:R-:W-:Y:S01]  /*08f0*/  UMOV UR4, 0x1e0 ;  /* 0x000001e000047882 */ /* 0x000fe20000000000 */
[----:B------:R-:W-:Y:S01]  /*0900*/  UMOV UR5, 0x400 ;  /* 0x0000040000057882 */ /* 0x000fe20000000000 */
[----:B------:R-:W-:Y:S01]  /*0910*/  USEL UR4, UR4, 0x1a0, UP3 ;  /* 0x000001a004047887 */ /* 0x000fe20009800000 */
[----:B------:R-:W-:Y:S01]  /*0920*/  UMOV UR8, 0x1 ;  /* 0x0000000100087882 */ /* 0x000fe20000000000 */
[----:B------:R-:W-:Y:S01]  /*0930*/  ELECT P0, URZ, PT ;  /* 0x0000000000ff782f */ /* 0x000fe20003800000 */
[----:B------:R-:W-:-:S04]  /*0940*/  UIADD3 UR8, UPT, UPT, -UR8, 0x100000, URZ ;  /* 0x0010000008087890 */ /* 0x000fc8000fffe1ff */
[----:B------:R-:W-:Y:S02]  /*0950*/  USHF.L.U32 UR9, UR8, 0xb, URZ ;  /* 0x0000000b08097899 */ /* 0x000fe400080006ff */
[----:B------:R-:W-:Y:S02]  /*0960*/  USHF.L.U32 UR8, UR8, 0x1, URZ ;  /* 0x0000000108087899 */ /* 0x000fe400080006ff */
[----:B-1----:R-:W-:Y:S02]  /*0970*/  ULEA UR6, UR6, UR5, 0x18 ;  /* 0x0000000506067291 */ /* 0x002fe4000f8ec0ff */
[----:B------:R-:W-:-:S04]  /*0980*/  UIADD3 UR4, UPT, UPT, -UR4, 0x100000, URZ ;  /* 0x0010000004047890 */ /* 0x000fc8000fffe1ff */
[----:B------:R-:W-:Y:S02]  /*0990*/  USHF.L.U32 UR5, UR4, 0xb, URZ ;  /* 0x0000000b04057899 */ /* 0x000fe400080006ff */
[----:B------:R-:W-:Y:S01]  /*09a0*/  USHF.L.U32 UR4, UR4, 0x1, URZ ;  /* 0x0000000104047899 */ /* 0x000fe200080006ff */
[----:B------:R-:W1:Y:S03]  /*09b0*/  FENCE.VIEW.ASYNC.S ;  /* 0x00000000000073c6 */ /* 0x000e660000000000 */
[----:B-1----:R2:W1:Y:S08]  /*09c0*/  SYNCS.EXCH.64 URZ, [UR6+0x50], UR8 ;  /* 0x0000500806ff75b2 */ /* 0x0024700008000100 */
[----:B------:R2:W1:Y:S01]  /*09d0*/  SYNCS.EXCH.64 URZ, [UR6+0x60], UR4 ;  /* 0x0000600406ff75b2 */ /* 0x0004620008000100 */
[----:B------:R2:W1:Y:S01]  /*09e0*/  SYNCS.EXCH.64 URZ, [UR6+0x58], UR8 ;  /* 0x0000580806ff75b2 */ /* 0x0004620008000100 */
[----:B------:R2:W1:Y:S02]  /*09f0*/  SYNCS.EXCH.64 URZ, [UR6+0x68], UR4 ;  /* 0x0000680406ff75b2 */ /* 0x0004640008000100 */
[----:B--2---:R-:W-:Y:S01]  /*0a00*/  NOP ;  /* 0x0000000000007918 */ /* 0x004fe20000000000 */
.L_x_12:
        /* <DEDUP_REMOVED lines=18> */
[----:B------:R2:W1:Y:S01]  /*0b30*/  SYNCS.EXCH.64 URZ, [UR4+0x90], UR6 ;  /* 0x0000900604ff75b2 */ /* 0x0004620008000100 */
[----:B------:R2:W1:Y:S01]  /*0b40*/  SYNCS.EXCH.64 URZ, [UR4+0x78], UR8 ;  /* 0x0000780804ff75b2 */ /* 0x0004620008000100 */
[----:B------:R2:W1:Y:S01]  /*0b50*/  SYNCS.EXCH.64 URZ, [UR4+0x98], UR6 ;  /* 0x0000980604ff75b2 */ /* 0x0004620008000100 */
[----:B------:R2:W1:Y:S01]  /*0b60*/  SYNCS.EXCH.64 URZ, [UR4+0x80], UR8 ;  /* 0x0000800804ff75b2 */ /* 0x0004620008000100 */
[----:B------:R2:W1:Y:S01]  /*0b70*/  SYNCS.EXCH.64 URZ, [UR4+0xa0], UR6 ;  /* 0x0000a00604ff75b2 */ /* 0x0004620008000100 */
[----:B------:R2:W1:Y:S01]  /*0b80*/  SYNCS.EXCH.64 URZ, [UR4+0x88], UR8 ;  /* 0x0000880804ff75b2 */ /* 0x0004620008000100 */
[----:B------:R2:W1:Y:S02]  /*0b90*/  SYNCS.EXCH.64 URZ, [UR4+0xa8], UR6 ;  /* 0x0000a80604ff75b2 */ /* 0x0004640008000100 */
[----:B--2---:R-:W-:Y:S01]  /*0ba0*/  NOP ;  /* 0x0000000000007918 */ /* 0x004fe20000000000 */
.L_x_13:
[----:B------:R-:W2:Y:S01]  /*0bb0*/  SHFL.IDX PT, R2, R81, RZ, 0x1f ;  /* 0x00001fff51027589 */ /* 0x000ea200000e0000 */
[----:B------:R-:W1:Y:S01]  /*0bc0*/  S2UR UR48, SR_CgaCtaId ;  /* 0x00000000003079c3 */ /* 0x000e620000008800 */
[----:B------:R-:W-:Y:S01]  /*0bd0*/  NOP ;  /* 0x0000000000007918 */ /* 0x000fe20000000000 */
[----:B--2---:R-:W-:-:S13]  /*0be0*/  ISETP.NE.AND P0, PT, R2, 0x3, PT ;  /* 0x000000030200780c */ /* 0x004fda0003f05270 */
[----:B-1----:R-:W-:Y:S05]  /*0bf0*/  @P0 BRA `(.L_x_14) ;  /* 0x0000000000340947 */ /* 0x002fea0003800000 */
[----:B------:R-:W-:Y:S01]  /*0c00*/  UMOV UR4, 0x400 ;  /* 0x0000040000047882 */ /* 0x000fe20000000000 */
[----:B------:R-:W-:Y:S01]  /*0c10*/  UMOV UR6, 0x20 ;  /* 0x0000002000067882 */ /* 0x000fe20000000000 */
[----:B------:R-:W-:Y:S02]  /*0c20*/  ULEA UR4, UR48, UR4, 0x18 ;  /* 0x0000000430047291 */ /* 0x000fe4000f8ec0ff */
[----:B------:R-:W-:-:S04]  /*0c30*/  UIADD3 UR6, UPT, UPT, -UR6, 0x100000, URZ ;  /* 0x0010000006067890 */ /* 0x000fc8000fffe1ff */
[----:B------:R-:W-:Y:S02]  /*0c40*/  USHF.L.U32 UR7, UR6, 0xb, URZ ;  /* 0x0000000b06077899 */ /* 0x000fe400080006ff */
[----:B------:R-:W-:Y:S01]  /*0c50*/  USHF.L.U32 UR6, UR6, 0x1, URZ ;  /* 0x0000000106067899 */ /* 0x000fe200080006ff */
[----:B------:R-:W-:Y:S01]  /*0c60*/  ELECT P0, URZ, PT ;  /* 0x0000000000ff782f */ /* 0x000fe20003800000 */
[----:B------:R-:W1:Y:S10]  /*0c70*/  FENCE.VIEW.ASYNC.S ;  /* 0x00000000000073c6 */ /* 0x000e740000000000 */
[----:B-1----:R1:W2:Y:S01]  /*0c80*/  SYNCS.EXCH.64 URZ, [UR4+0xb0], UR6 ;  /* 0x0000b00604ff75b2 */ /* 0x0022a20008000100 */
[----:B------:R1:W1:Y:S01]  /*0c90*/  SYNCS.EXCH.64 URZ, [UR4+0xc0], UR6 ;  /* 0x0000c00604ff75b2 */ /* 0x0002620008000100 */
[----:B------:R1:W1:Y:S01]  /*0ca0*/  SYNCS.EXCH.64 URZ, [UR4+0xb8], UR6 ;  /* 0x0000b80604ff75b2 */ /* 0x0002620008000100 */
[----:B------:R1:W1:Y:S01]  /*0cb0*/  SYNCS.EXCH.64 URZ, [UR4+0xc8], UR6 ;  /* 0x0000c80604ff75b2 */ /* 0x0002620008000100 */
[----:B------:R-:W-:Y:S01]  /*0cc0*/  NOP ;  /* 0x0000000000007918 */ /* 0x000fe20000000000 */
.L_x_14:
[----:B-1----:R-:W1:Y:S01]  /*0cd0*/  LDCU UR4, c[0x0][0x36c] ;  /* 0x00006d80ff0477ac */ /* 0x002e620008000800 */
[----:B------:R-:W-:Y:S01]  /*0ce0*/  ISETP.NE.OR P3, PT, R0, 0x2, !P3 ;  /* 0x000000020000780c */ /* 0x000fe20005f65670 */
[----:B------:R-:W-:Y:S01]  /*0cf0*/  NOP ;  /* 0x0000000000007918 */ /* 0x000fe20000000000 */
[----:B------:R-:W-:Y:S01]  /*0d00*/  LOP3.LUT R0, R69, 0x1f, RZ, 0xc0, !PT ;  /* 0x0000001f45007812 */ /* 0x000fe200078ec0ff */
[----:B------:R-:W-:Y:S02]  /*0d10*/  UISETP.NE.AND UP4, UPT, UR18, URZ, UPT ;  /* 0x000000ff1200728c */ /* 0x000fe4000bf85270 */
[----:B-1----:R-:W-:-:S09]  /*0d20*/  UISETP.EQ.U32.AND UP6, UPT, UR4, 0x1, UPT ;  /* 0x000000010400788c */ /* 0x002fd2000bfc2070 */
[----:B------:R-:W-:Y:S05]  /*0d30*/  BRA.U !UP6, `(.L_x_15) ;  /* 0x000000010e087547 */ /* 0x000fea000b800000 */
[----:B--234-:R-:W-:Y:S01]  /*0d40*/  UCGABAR_ARV ;  /* 0x00000000000079c7 */ /* 0x01cfe20008000000 */
[----:B------:R-:W-:Y:S05]  /*0d50*/  BRA `(.L_x_16) ;  /* 0x0000000000047947 */ /* 0x000fea0003800000 */
.L_x_15:
[----:B--234-:R-:W-:Y:S01]  /*0d60*/  NOP ;  /* 0x0000000000007918 */ /* 0x01cfe20000000000 */
.L_x_16:
[----:B------:R-:W1:Y:S01]  /*0d70*/  S2UR UR46, SR_CTAID.X ;  /* 0x00000000002e79c3 */ /* 0x000e620000002500 */
[----:B------:R-:W-:-:S05]  /*0d80*/  CS2R.32 R3, SR_CgaSize ;  /* 0x0000000000037805 */ /* 0x000fca0000008a00 */
[----:B------:R-:W-:-:S05]  /*0d90*/  IMAD R3, R3, -0xa0, RZ ;  /* 0xffffff6003037824 */ /* 0x000fca00078e02ff */
[----:B------:R-:W-:-:S14]  /*0da0*/  R2UR UR5, R3 ;  /* 0x00000000030572ca */ /* 0x000fdc00000e0000 */
[----:B------:R-:W2:Y:S01]  /*0db0*/  LDCU UR5, c[0x0][UR5+0x2b0] ;  /* 0x00005600050577ac */ /* 0x000ea20008000800 */
[----:B------:R-:W-:-:S05]  /*0dc0*/  CS2R.32 R3, SR_CgaSize ;  /* 0x0000000000037805 */ /* 0x000fca0000008a00 */
[----:B------:R-:W-:-:S05]  /*0dd0*/  IMAD R3, R3, -0xa0, RZ ;  /* 0xffffff6003037824 */ /* 0x000fca00078e02ff */
[----:B------:R-:W-:-:S14]  /*0de0*/  R2UR UR4, R3 ;  /* 0x00000000030472ca */ /* 0x000fdc00000e0000 */
[----:B------:R-:W3:Y:S01]  /*0df0*/  LDCU UR4, c[0x0][UR4+0x2b4] ;  /* 0x00005680040477ac */ /* 0x000ee20008000800 */
[----:B------:R-:W4:Y:S01]  /*0e00*/  S2UR UR45, SR_CTAID.Y ;  /* 0x00000000002d79c3 */ /* 0x000f220000002600 */
[----:B------:R-:W-:-:S05]  /*0e10*/  CS2R.32 R3, SR_CgaSize ;  /* 0x0000000000037805 */ /* 0x000fca0000008a00 */
[----:B------:R-:W-:-:S05]  /*0e20*/  IMAD R3, R3, -0xa0, RZ ;  /* 0xffffff6003037824 */ /* 0x000fca00078e02ff */
[----:B------:R-:W-:-:S14]  /*0e30*/  R2UR UR60, R3 ;  /* 0x00000000033c72ca */ /* 0x000fdc00000e0000 */
[----:B------:R-:W3:Y:S01]  /*0e40*/  LDCU UR60, c[0x0][UR60+0x2a0] ;  /* 0x000054003c3c77ac */ /* 0x000ee20008000800 */
[----:B------:R-:W-:-:S05]  /*0e50*/  CS2R.32 R3, SR_CgaSize ;  /* 0x0000000000037805 */ /* 0x000fca0000008a00 */
[----:B------:R-:W-:-:S05]  /*0e60*/  IMAD R3, R3, -0xa0, RZ ;  /* 0xffffff6003037824 */ /* 0x000fca00078e02ff */
[----:B------:R-:W-:-:S14]  /*0e70*/  R2UR UR57, R3 ;  /* 0x00000000033972ca */ /* 0x000fdc00000e0000 */
[----:B------:R-:W3:Y:S01]  /*0e80*/  LDCU UR57, c[0x0][UR57+0x2a4] ;  /* 0x00005480393977ac */ /* 0x000ee20008000800 */
[----:B------:R-:W-:Y:S01]  /*0e90*/  USHF.L.U32 UR24, UR48, 0xa, URZ ;  /* 0x0000000a30187899 */ /* 0x000fe200080006ff */
[----:B------:R-:W3:Y:S01]  /*0ea0*/  LDCU UR19, c[0x0][0xb24] ;  /* 0x00016480ff1377ac */ /* 0x000ee20008000800 */
[----:B------:R-:W3:Y:S01]  /*0eb0*/  LDCU UR42, c[0x0][0xb24] ;  /* 0x00016480ff2a77ac */ /* 0x000ee20008000800 */
[----:B-1----:R-:W-:Y:S01]  /*0ec0*/  I2FP.F32.U32 R3, UR46 ;  /* 0x0000002e00037c45 */ /* 0x002fe20008201000 */
[----:B------:R-:W1:Y:S04]  /*0ed0*/  LDCU UR22, c[0x0][0xb30] ;  /* 0x00016600ff1677ac */ /* 0x000e680008000800 */
[----:B--2---:R-:W-:Y:S01]  /*0ee0*/  FMUL R3, R3, UR5 ;  /* 0x0000000503037c20 */ /* 0x004fe20008400000 */
[----:B------:R-:W-:Y:S01]  /*0ef0*/  ULOP3.LUT UR24, UR24, 0x400, URZ, 0xc0, !UPT ;  /* 0x0000040018187892 */ /* 0x000fe2000f8ec0ff */
[----:B----4-:R-:W-:-:S04]  /*0f00*/  I2FP.F32.U32 R2, UR45 ;  /* 0x0000002d00027c45 */ /* 0x010fc80008201000 */
[----:B------:R-:W2:Y:S01]  /*0f10*/  F2I.U32.TRUNC.NTZ R3, R3 ;  /* 0x0000000300037305 */ /* 0x000ea2000020f000 */
[----:B---3--:R-:W-:-:S07]  /*0f20*/  FMUL R2, R2, UR4 ;  /* 0x0000000402027c20 */ /* 0x008fce0008400000 */
[----:B------:R-:W3:Y:S01]  /*0f30*/  F2I.U32.TRUNC.NTZ R2, R2 ;  /* 0x0000000200027305 */ /* 0x000ee2000020f000 */
[----:B--2---:R-:W-:Y:S02]  /*0f40*/  R2UR UR5, R3 ;  /* 0x00000000030572ca */ /* 0x004fe400000e0000 */
[----:B---3--:R-:W-:Y:S02]  /*0f50*/  R2UR UR4, R2 ;  /* 0x00000000020472ca */ /* 0x008fe400000e0000 */
[----:B------:R-:W-:-:S09]  /*0f60*/  PRMT R2, RZ, 0x7610, R2 ;  /* 0x00007610ff027816 */ /* 0x000fd20000000002 */
[----:B------:R-:W-:-:S04]  /*0f70*/  UIADD3 UR5, UPT, UPT, -UR5, URZ, URZ ;  /* 0x000000ff05057290 */ /* 0x000fc8000fffe1ff */
[----:B------:R-:W-:Y:S02]  /*0f80*/  UIMAD UR60, UR60, UR5, UR46 ;  /* 0x000000053c3c72a4 */ /* 0x000fe4000f8e022e */
[----:B------:R-:W-:-:S04]  /*0f90*/  UIADD3 UR4, UPT, UPT, -UR4, URZ, URZ ;  /* 0x000000ff04047290 */ /* 0x000fc8000fffe1ff */
[----:B------:R-:W-:Y:S01]  /*0fa0*/  UIMAD UR57, UR57, UR4, UR45 ;  /* 0x00000004393972a4 */ /* 0x000fe2000f8e022d */
[----:B-1----:R-:W-:Y:S11]  /*0fb0*/  BRA.U UP4, `(.L_x_17) ;  /* 0x0000000104247547 */ /* 0x002ff6000b800000 */
[----:B------:R-:W-:-:S04]  /*0fc0*/  UISETP.NE.AND UP0, UPT, UR57, URZ, UPT ;  /* 0x000000ff3900728c */ /* 0x000fc8000bf05270 */
[----:B------:R-:W-:-:S04]  /*0fd0*/  UISETP.EQ.OR UP0, UPT, UR60, URZ, !UP0 ;  /* 0x000000ff3c00728c */ /* 0x000fc8000c702670 */
[----:B------:R-:W-:Y:S02]  /*0fe0*/  USEL UR5, URZ, 0x1, !UP0 ;  /* 0x00000001ff057887 */ /* 0x000fe4000c000000 */
[----:B------:R-:W-:-:S04]  /*0ff0*/  UISETP.NE.AND UP0, UPT, UR57, URZ, UPT ;  /* 0x000000ff3900728c */ /* 0x000fc8000bf05270 */
[----:B------:R-:W-:Y:S02]  /*1000*/  USEL UR4, URZ, 0x2, UP0 ;  /* 0x00000002ff047887 */ /* 0x000fe40008000000 */
[----:B------:R-:W-:-:S04]  /*1010*/  UISETP.NE.AND UP0, UPT, UR60, 0x1, UPT ;  /* 0x000000013c00788c */ /* 0x000fc8000bf05270 */
[----:B------:R-:W-:-:S04]  /*1020*/  USEL UR4, UR4, 0x2, UP0 ;  /* 0x0000000204047887 */ /* 0x000fc80008000000 */
[----:B------:R-:W-:-:S06]  /*1030*/  UIADD3 UR4, UPT, UPT, UR5, UR4, URZ ;  /* 0x0000000405047290 */ /* 0x000fcc000fffe0ff */
[----:B------:R-:W-:-:S07]  /*1040*/  MOV R2, UR4 ;  /* 0x0000000400027c02 */ /* 0x000fce0008000f00 */
.L_x_17:
[----:B------:R-:W1:Y:S01]  /*1050*/  S2UR UR36, SR_CTAID.Z ;  /* 0x00000000002479c3 */ /* 0x000e620000002700 */
[----:B------:R-:W-:-:S09]  /*1060*/  UISETP.GE.AND UP0, UPT, UR19, 0x1, UPT ;  /* 0x000000011300788c */ /* 0x000fd2000bf06270 */
[----:B------:R-:W-:Y:S05]  /*1070*/  BRA.U !UP0, `(.L_x_18) ;  /* 0x0000000108d07547 */ /* 0x000fea000b800000 */
[----:B------:R-:W2:Y:S01]  /*1080*/  LDCU UR20, c[0x0][0xb0c] ;  /* 0x00016180ff1477ac */ /* 0x000ea20008000800 */
[----:B------:R-:W3:Y:S01]  /*1090*/  LDCU.128 UR12, c[0x0][0xb10] ;  /* 0x00016200ff0c77ac */ /* 0x000ee20008000c00 */
[----:B------:R-:W4:Y:S01]  /*10a0*/  LDCU UR6, c[0x0][0x370] ;  /* 0x00006e00ff0677ac */ /* 0x000f220008000800 */
[----:B------:R-:W1:Y:S01]  /*10b0*/  LDCU UR7, c[0x0][0x374] ;  /* 0x00006e80ff0777ac */ /* 0x000e620008000800 */
[----:B------:R-:W1:Y:S01]  /*10c0*/  LDCU UR21, c[0x0][0xb20] ;  /* 0x00016400ff1577ac */ /* 0x000e620008000800 */
[----:B--2---:R-:W-:Y:S02]  /*10d0*/  UISETP.NE.AND UP0, UPT, UR20, 0x1, UPT ;  /* 0x000000011400788c */ /* 0x004fe4000bf05270 */
[----:B---3--:R-:W-:Y:S01]  /*10e0*/  UIMAD.WIDE.U32 UR4, UR46, UR12, URZ ;  /* 0x0000000c2e0472a5 */ /* 0x008fe2000f8e00ff */
[----:B------:R-:W2:Y:S01]  /*10f0*/  LDCU.64 UR8, c[0x0][0xb28] ;  /* 0x00016500ff0877ac */ /* 0x000ea20008000a00 */
[----:B----4-:R-:W-:Y:S02]  /*1100*/  UIMAD.WIDE.U32 UR10, UR6, UR12, URZ ;  /* 0x0000000c060a72a5 */ /* 0x010fe4000f8e00ff */
[----:B------:R-:W-:-:S02]  /*1110*/  USHF.R.U32.HI UR5, URZ, UR13, UR5 ;  /* 0x0000000dff057299 */ /* 0x000fc40008011605 */
[----:B------:R-:W-:Y:S02]  /*1120*/  UISETP.NE.AND UP2, UPT, UR19, 0x1, UPT ;  /* 0x000000011300788c */ /* 0x000fe4000bf45270 */
[----:B------:R-:W-:Y:S01]  /*1130*/  USEL UR5, UR46, UR5, !UP0 ;  /* 0x000000052e057287 */ /* 0x000fe2000c000000 */
[----:B------:R-:W-:Y:S01]  /*1140*/  UMOV UR10, UR11 ;  /* 0x0000000b000a7c82 */ /* 0x000fe20008000000 */
[----:B------:R-:W-:Y:S02]  /*1150*/  UIMAD.WIDE.U32 UR16, UR45, UR15, URZ ;  /* 0x0000000f2d1072a5 */ /* 0x000fe4000f8e00ff */
[----:B------:R-:W-:Y:S02]  /*1160*/  @UP0 USHF.R.U32.HI UR6, URZ, UR13, UR10 ;  /* 0x0000000dff060299 */ /* 0x000fe4000801160a */
[----:B------:R-:W-:Y:S02]  /*1170*/  UISETP.NE.AND UP0, UPT, UR14, 0x1, UPT ;  /* 0x000000010e00788c */ /* 0x000fe4000bf05270 */
[----:B-1----:R-:W-:-:S02]  /*1180*/  UIMAD.WIDE.U32 UR10, UR7, UR15, URZ ;  /* 0x0000000f070a72a5 */ /* 0x002fc4000f8e00ff */
[----:B--2---:R-:W-:Y:S01]  /*1190*/  UIMAD.WIDE.U32 UR12, UR6, UR8, URZ ;  /* 0x00000008060c72a5 */ /* 0x004fe2000f8e00ff */
[----:B------:R-:W-:Y:S02]  /*11a0*/  UMOV UR4, UR17 ;  /* 0x0000001100047c82 */ /* 0x000fe40008000000 */
[----:B------:R-:W-:Y:S02]  /*11b0*/  USHF.R.U32.HI UR4, URZ, UR21, UR4 ;  /* 0x00000015ff047299 */ /* 0x000fe40008011604 */
[----:B------:R-:W-:Y:S02]  /*11c0*/  UMOV UR10, UR11 ;  /* 0x0000000b000a7c82 */ /* 0x000fe40008000000 */
[----:B------:R-:W-:Y:S01]  /*11d0*/  UMOV UR12, UR13 ;  /* 0x0000000d000c7c82 */ /* 0x000fe20008000000 */
[----:B------:R-:W-:Y:S02]  /*11e0*/  @UP0 USHF.R.U32.HI UR7, URZ, UR21, UR10 ;  /* 0x00000015ff070299 */ /* 0x000fe4000801160a */
[----:B------:R-:W-:-:S02]  /*11f0*/  USEL UR4, UR45, UR4, !UP0 ;  /* 0x000000042d047287 */ /* 0x000fc4000c000000 */
[----:B------:R-:W-:Y:S02]  /*1200*/  UIMAD.WIDE.U32 UR10, UR7, UR8, URZ ;  /* 0x00000008070a72a5 */ /* 0x000fe4000f8e00ff */
[----:B------:R-:W-:Y:S02]  /*1210*/  @UP2 USHF.R.U32.HI UR6, URZ, UR9, UR12 ;  /* 0x00000009ff062299 */ /* 0x000fe4000801160c */
[----:B------:R-:W-:-:S03]  /*1220*/  UIMAD.WIDE.U32 UR12, UR4, UR8, URZ ;  /* 0x00000008040c72a5 */ /* 0x000fc6000f8e00ff */
[----:B------:R-:W-:Y:S02]  /*1230*/  UMOV UR10, UR11 ;  /* 0x0000000b000a7c82 */ /* 0x000fe40008000000 */
[----:B------:R-:W-:Y:S02]  /*1240*/  @UP2 USHF.R.U32.HI UR7, URZ, UR9, UR10 ;  /* 0x00000009ff072299 */ /* 0x000fe4000801160a */
[----:B------:R-:W-:Y:S02]  /*1250*/  UIMAD UR10, UR6, UR19, URZ ;  /* 0x00000013060a72a4 */ /* 0x000fe4000f8e02ff */
[----:B------:R-:W-:-:S04]  /*1260*/  UIMAD UR7, UR7, UR19, URZ ;  /* 0x00000013070772a4 */ /* 0x000fc8000f8e02ff */
[----:B------:R-:W-:-:S03]  /*1270*/  UISETP.GE.AND UP0, UPT, UR4, UR7, UPT ;  /* 0x000000070400728c */ /* 0x000fc6000bf06270 */
[----:B------:R-:W-:Y:S01]  /*1280*/  UMOV UR7, UR13 ;  /* 0x0000000d00077c82 */ /* 0x000fe20008000000 */
[----:B------:R-:W-:Y:S02]  /*1290*/  UISETP.GE.OR UP0, UPT, UR5, UR10, UP0 ;  /* 0x0000000a0500728c */ /* 0x000fe40008706670 */
[----:B------:R-:W-:Y:S02]  /*12a0*/  UIMAD.WIDE.U32 UR10, UR5, UR8, URZ ;  /* 0x00000008050a72a5 */ /* 0x000fe4000f8e00ff */
[----:B------:R-:W-:Y:S02]  /*12b0*/  USHF.R.U32.HI UR7, URZ, UR9, UR7 ;  /* 0x00000009ff077299 */ /* 0x000fe40008011607 */
[----:B------:R-:W-:Y:S02]  /*12c0*/  UIADD3 UR10, UPT, UPT, -UR4, URZ, URZ ;  /* 0x000000ff040a7290 */ /* 0x000fe4000fffe1ff */
[----:B------:R-:W-:Y:S02]  /*12d0*/  USEL UR7, UR4, UR7, !UP2 ;  /* 0x0000000704077287 */ /* 0x000fe4000d000000 */
[----:B------:R-:W-:Y:S01]  /*12e0*/  UIMAD UR10, UR14, UR10, UR45 ;  /* 0x0000000a0e0a72a4 */ /* 0x000fe2000f8e022d */
[----:B------:R-:W-:Y:S01]  /*12f0*/  @!UP0 UMOV UR8, UR11 ;  /* 0x0000000b00088c82 */ /* 0x000fe20008000000 */
[----:B------:R-:W-:-:S02]  /*1300*/  UIADD3 UR11, UPT, UPT, -UR5, URZ, URZ ;  /* 0x000000ff050b7290 */ /* 0x000fc4000fffe1ff */
[----:B------:R-:W-:Y:S02]  /*1310*/  @!UP0 USHF.R.U32.HI UR8, URZ, UR9, UR8 ;  /* 0x00000009ff088299 */ /* 0x000fe40008011608 */
[----:B------:R-:W-:Y:S02]  /*1320*/  UIADD3 UR9, UPT, UPT, -UR7, URZ, URZ ;  /* 0x000000ff07097290 */ /* 0x000fe4000fffe1ff */
[----:B------:R-:W-:Y:S02]  /*1330*/  @!UP0 USEL UR8, UR5, UR8, !UP2 ;  /* 0x0000000805088287 */ /* 0x000fe4000d000000 */
[----:B------:R-:W-:Y:S02]  /*1340*/  UIMAD UR9, UR19, UR9, UR4 ;  /* 0x00000009130972a4 */ /* 0x000fe4000f8e0204 */
[----:B------:R-:W-:Y:S02]  /*1350*/  @!UP0 UIADD3 UR7, UPT, UPT, UR7, -UR8, URZ ;  /* 0x8000000807078290 */ /* 0x000fe4000fffe0ff */
[----:B------:R-:W-:-:S02]  /*1360*/  @!UP0 UIMAD UR6, UR9, UR6, UR8 ;  /* 0x00000006090682a4 */ /* 0x000fc4000f8e0208 */
[----:B------:R-:W-:Y:S02]  /*1370*/  @!UP0 UIMAD UR4, UR7, UR19, UR5 ;  /* 0x00000013070482a4 */ /* 0x000fe4000f8e0205 */
[----:B------:R-:W-:Y:S02]  /*1380*/  UIMAD UR46, UR20, UR11, UR46 ;  /* 0x0000000b142e72a4 */ /* 0x000fe4000f8e022e */
[----:B------:R-:W-:Y:S01]  /*1390*/  UIMAD UR45, UR4, UR14, UR10 ;  /* 0x0000000e042d72a4 */ /* 0x000fe2000f8e020a */
[----:B------:R-:W-:Y:S02]  /*13a0*/  @!UP0 UMOV UR5, UR6 ;  /* 0x0000000600058c82 */ /* 0x000fe40008000000 */
[----:B------:R-:W-:-:S12]  /*13b0*/  UIMAD UR46, UR5, UR20, UR46 ;  /* 0x00000014052e72a4 */ /* 0x000fd8000f8e022e */
.L_x_18:
[----:B------:R-:W-:-:S09]  /*13c0*/  UISETP.NE.AND UP0, UPT, UR22, 0x1, UPT ;  /* 0x000000011600788c */ /* 0x000fd2000bf05270 */
[----:B------:R-:W-:Y:S05]  /*13d0*/  BRA.U UP0, `(.L_x_19) ;  /* 0x0000000100407547 */ /* 0x000fea000b800000 */
[----:B------:R-:W2:Y:S01]  /*13e0*/  LDCU.128 UR8, c[0x0][0xb10] ;  /* 0x00016200ff0877ac */ /* 0x000ea20008000c00 */
[----:B------:R-:W3:Y:S01]  /*13f0*/  LDCU UR12, c[0x0][0xb0c] ;  /* 0x00016180ff0c77ac */ /* 0x000ee20008000800 */
[----:B------:R-:W4:Y:S01]  /*1400*/  LDCU UR13, c[0x0][0xb20] ;  /* 0x00016400ff0d77ac */ /* 0x000f220008000800 */
[----:B--2---:R-:W-:Y:S02]  /*1410*/  UIMAD.WIDE.U32 UR4, UR46, UR8, URZ ;  /* 0x000000082e0472a5 */ /* 0x004fe4000f8e00ff */
[----:B------:R-:W-:Y:S02]  /*1420*/  UIMAD.WIDE.U32 UR6, UR45, UR11, URZ ;  /* 0x0000000b2d0672a5 */ /* 0x000fe4000f8e00ff */
[----:B---3--:R-:W-:Y:S02]  /*1430*/  UISETP.NE.AND UP0, UPT, UR12, 0x1, UPT ;  /* 0x000000010c00788c */ /* 0x008fe4000bf05270 */
[----:B------:R-:W-:-:S03]  /*1440*/  USHF.R.U32.HI UR5, URZ, UR9, UR5 ;  /* 0x00000009ff057299 */ /* 0x000fc60008011605 */
[----:B------:R-:W-:Y:S01]  /*1450*/  UMOV UR4, UR7 ;  /* 0x0000000700047c82 */ /* 0x000fe20008000000 */
[----:B------:R-:W-:Y:S02]  /*1460*/  USEL UR5, UR46, UR5, !UP0 ;  /* 0x000000052e057287 */ /* 0x000fe4000c000000 */
[----:B------:R-:W-:Y:S02]  /*1470*/  UISETP.NE.AND UP0, UPT, UR10, 0x1, UPT ;  /* 0x000000010a00788c */ /* 0x000fe4000bf05270 */
[----:B----4-:R-:W-:-:S04]  /*1480*/  USHF.R.U32.HI UR4, URZ, UR13, UR4 ;  /* 0x0000000dff047299 */ /* 0x010fc80008011604 */
[----:B------:R-:W-:-:S04]  /*1490*/  USEL UR4, UR45, UR4, !UP0 ;  /* 0x000000042d047287 */ /* 0x000fc8000c000000 */
[----:B------:R-:W-:Y:S02]  /*14a0*/  UIADD3 UR6, UPT, UPT, UR5, -UR4, URZ ;  /* 0x8000000405067290 */ /* 0x000fe4000fffe0ff */
[----:B------:R-:W-:Y:S02]  /*14b0*/  UIADD3 UR4, UPT, UPT, -UR5, UR4, URZ ;  /* 0x0000000405047290 */ /* 0x000fe4000fffe1ff */
[----:B------:R-:W-:Y:S02]  /*14c0*/  UIMAD UR45, UR6, UR10, UR45 ;  /* 0x0000000a062d72a4 */ /* 0x000fe4000f8e022d */
[----:B------:R-:W-:-:S12]  /*14d0*/  UIMAD UR46, UR4, UR12, UR46 ;  /* 0x0000000c042e72a4 */ /* 0x000fd8000f8e022e */
.L_x_19:
[----:B------:R-:W-:Y:S01]  /*14e0*/  UISETP.NE.AND UP0, UPT, UR18, 0x2, UPT ;  /* 0x000000021200788c */ /* 0x000fe2000bf05270 */
[----:B------:R-:W-:Y:S09]  /*14f0*/  BRA.U !UP6, `(.L_x_20) ;  /* 0x000000010e0c7547 */ /* 0x000ff2000b800000 */
[----:B------:R-:W-:Y:S01]  /*1500*/  UCGABAR_WAIT ;  /* 0x0000000000007dc7 */ /* 0x000fe20008000000 */
[----:B------:R-:W-:Y:S01]  /*1510*/  CCTL.IVALL ;  /* 0x00000000ff00798f */ /* 0x000fe20002000000 */
[----:B------:R-:W-:Y:S05]  /*1520*/  BRA `(.L_x_21) ;  /* 0x0000000000047947 */ /* 0x000fea0003800000 */
.L_x_20:
[----:B------:R-:W-:Y:S06]  /*1530*/  BAR.SYNC.DEFER_BLOCKING 0x0 ;  /* 0x0000000000007b1d */ /* 0x000fec0000010000 */
.L_x_21:
[----:B------:R-:W-:Y:S05]  /*1540*/  BRA.U UP0, `(.L_x_22) ;  /* 0x00000011009c7547 */ /* 0x000fea000b800000 */
[----:B------:R-:W2:Y:S01]  /*1550*/  LDCU UR6, c[0x0][0x38c] ;  /* 0x00007180ff0677ac */ /* 0x000ea20008000800 */
[----:B------:R-:W-:Y:S01]  /*1560*/  PLOP3.LUT P1, PT, PT, PT, UP3, 0x80, 0x8 ;  /* 0x000000000008781c */ /* 0x000fe20003f2f038 */
[----:B------:R-:W-:Y:S01]  /*1570*/  IMAD.MOV.U32 R12, RZ, RZ, 0x1 ;  /* 0x00000001ff0c7424 */ /* 0x000fe200078e00ff */
[----:B------:R-:W-:Y:S01]  /*1580*/  ISETP.EQ.OR P2, PT, R0, RZ, P3 ;  /* 0x000000ff0000720c */ /* 0x000fe20001f42670 */
[----:B------:R-:W-:Y:S01]  /*1590*/  UISETP.NE.AND UP1, UPT, UR18, URZ, UPT ;  /* 0x000000ff1200728c */ /* 0x000fe2000bf25270 */
[----:B------:R-:W-:Y:S01]  /*15a0*/  PLOP3.LUT P1, PT, P1, PT, PT, 0x8, 0x80 ;  /* 0x000000000080781c */ /* 0x000fe20000f2e170 */
[----:B------:R-:W-:Y:S01]  /*15b0*/  USEL UR25, URZ, 0x1, UP5 ;  /* 0x00000001ff197887 */ /* 0x000fe2000a800000 */
[----:B------:R-:W-:Y:S01]  /*15c0*/  CS2R R10, SRZ ;  /* 0x00000000000a7805 */ /* 0x000fe2000001ff00 */
[----:B------:R-:W-:Y:S01]  /*15d0*/  IMAD.MOV.U32 R9, RZ, RZ, RZ ;  /* 0x000000ffff097224 */ /* 0x000fe200078e00ff */
[----:B------:R-:W3:Y:S01]  /*15e0*/  LDCU UR39, c[0x0][0x370] ;  /* 0x00006e00ff2777ac */ /* 0x000ee20008000800 */
[----:B------:R-:W-:Y:S01]  /*15f0*/  IMAD.MOV.U32 R8, RZ, RZ, 0x1 ;  /* 0x00000001ff087424 */ /* 0x000fe200078e00ff */
[----:B------:R-:W4:Y:S01]  /*1600*/  LDCU.64 UR28, c[0x0][0x348] ;  /* 0x00006900ff1c77ac */ /* 0x000f220008000a00 */
[----:B------:R-:W-:-:S02]  /*1610*/  USHF.R.U32.HI UR44, URZ, 0x5, UR24 ;  /* 0x00000005ff2c7899 */ /* 0x000fc40008011618 */
[----:B--2---:R-:W-:Y:S02]  /*1620*/  UIADD3 UR5, UPT, UPT, UR6, 0x1f, URZ ;  /* 0x0000001f06057890 */ /* 0x004fe4000fffe0ff */
[----:B------:R-:W-:Y:S02]  /*1630*/  UIADD3 UR47, UPT, UPT, UR6, 0x3e, URZ ;  /* 0x0000003e062f7890 */ /* 0x000fe4000fffe0ff */
[----:B------:R-:W-:Y:S01]  /*1640*/  USHF.R.S32.HI UR4, URZ, 0x1f, UR5 ;  /* 0x0000001fff047899 */ /* 0x000fe20008011405 */
[----:B------:R-:W2:Y:S03]  /*1650*/  LDCU UR38, c[0x0][0x374] ;  /* 0x00006e80ff2677ac */ /* 0x000ea60008000800 */
[----:B------:R-:W-:Y:S02]  /*1660*/  ULEA.HI UR4, UR4, UR5, URZ, 0x5 ;  /* 0x0000000504047291 */ /* 0x000fe4000f8f28ff */
[----:B------:R-:W-:-:S02]  /*1670*/  USEL UR25, UR25, 0x2, UP1 ;  /* 0x0000000219197887 */ /* 0x000fc40008800000 */
[----:B------:R-:W-:Y:S02]  /*1680*/  USHF.R.S32.HI UR41, URZ, 0x5, UR4 ;  /* 0x00000005ff297899 */ /* 0x000fe40008011404 */
[----:B------:R-:W-:Y:S02]  /*1690*/  UIADD3 UR4, UPT, UPT, UR6, -0x1, URZ ;  /* 0xffffffff06047890 */ /* 0x000fe4000fffe0ff */
[----:B------:R-:W-:Y:S02]  /*16a0*/  UISETP.LT.U32.AND UP0, UPT, UR41, 0x3, UPT ;  /* 0x000000032900788c */ /* 0x000fe4000bf01070 */
[----:B------:R-:W-:Y:S02]  /*16b0*/  UISETP.GE.U32.AND UP2, UPT, UR4, -0x3f, UPT ;  /* 0xffffffc10400788c */ /* 0x000fe4000bf46070 */
[----:B------:R-:W-:Y:S01]  /*16c0*/  USEL UR40, UR41, 0x3, UP0 ;  /* 0x0000000329287887 */ /* 0x000fe20008000000 */
[----:B------:R-:W-:-:S03]  /*16d0*/  UMOV UR5, URZ ;  /* 0x000000ff00057c82 */ /* 0x000fc60008000000 */
[----:B------:R-:W-:Y:S02]  /*16e0*/  UIADD3 UR21, UPT, UPT, UR40, -0x1, URZ ;  /* 0xffffffff28157890 */ /* 0x000fe4000fffe0ff */
[----:B------:R-:W-:-:S03]  /*16f0*/  UIADD3 UR43, UPT, UPT, UR41, -UR40, URZ ;  /* 0x80000028292b7290 */ /* 0x000fc6000fffe0ff */
[----:B------:R-:W-:-:S04]  /*1700*/  @UP2 UIADD3 UR21, UPT, UPT, UR40, URZ, URZ ;  /* 0x000000ff28152290 */ /* 0x000fc8000fffe0ff */
[----:B--234-:R-:W-:-:S12]  /*1710*/  UIADD3 UR21, UPT, UPT, UR21, 0x1, URZ ;  /* 0x0000000115157890 */ /* 0x01cfd8000fffe0ff */
.L_x_42:
[----:B------:R-:W-:Y:S01]  /*1720*/  UISETP.NE.AND UP0, UPT, UR48, URZ, UPT ;  /* 0x000000ff3000728c */ /* 0x000fe2000bf05270 */
[----:B------:R-:W2:Y:S08]  /*1730*/  S2UR UR48, SR_CgaCtaId ;  /* 0x00000000003079c3 */ /* 0x000eb00000008800 */
[----:B------:R-:W-:Y:S05]  /*1740*/  BRA.U UP0, `(.L_x_23) ;  /* 0x0000000100347547 */ /* 0x000fea000b800000 */
[----:B------:R-:W3:Y:S01]  /*1750*/  S2R R0, SR_CgaCtaId ;  /* 0x0000000000007919 */ /* 0x000ee20000008800 */
[----:B------:R-:W-:-:S04]  /*1760*/  MOV R2, 0x400 ;  /* 0x0000040000027802 */ /* 0x000fc80000000f00 */
[----:B---3--:R-:W-:Y:S02]  /*1770*/  LEA R0, R0, R2, 0x18 ;  /* 0x0000000200007211 */ /* 0x008fe400078ec0ff */
[----:B------:R-:W-:-:S03]  /*1780*/  SHF.L.U32 R2, R8, 0x1f, RZ ;  /* 0x0000001f08027819 */ /* 0x000fc600000006ff */
[----:B------:R-:W-:-:S04]  /*1790*/  IMAD R0, R9, 0x8, R0 ;  /* 0x0000000809007824 */ /* 0x000fc800078e0200 */
[----:B------:R-:W3:Y:S02]  /*17a0*/  SYNCS.PHASECHK.TRANS64.TRYWAIT P0, [R0+URZ+0xc0], R2 ;  /* 0x0000c002000075a7 */ /* 0x000ee400080011ff */
[----:B---3--:R-:W-:Y:S05]  /*17b0*/  @!P0 BRA `(.L_x_24) ;  /* 0x0000004c00b48947 */ /* 0x008fea0003800000 */
.L_x_101:
[----:B------:R-:W-:Y:S01]  /*17c0*/  VIADD R9, R9, 0x1 ;  /* 0x0000000109097836 */ /* 0x000fe20000000000 */
[----:B------:R3:W-:Y:S04]  /*17d0*/  SYNCS.ARRIVE.TRANS64.A1T0 RZ, [R0+URZ+0xb0], RZ ;  /* 0x0000b0ff00ff79a7 */ /* 0x0007e800081000ff */
[----:B------:R-:W-:-:S04]  /*17e0*/  ISETP.NE.AND P0, PT, R9, 0x2, PT ;  /* 0x000000020900780c */ /* 0x000fc80003f05270 */
[----:B------:R-:W-:Y:S02]  /*17f0*/  SEL R9, R9, RZ, P0 ;  /* 0x000000ff09097207 */ /* 0x000fe40000000000 */
[----:B---3--:R-:W-:-:S04]  /*1800*/  SEL R0, RZ, 0x1, P0 ;  /* 0x00000001ff007807 */ /* 0x008fc80000000000 */
[----:B------:R-:W-:-:S07]  /*1810*/  LOP3.LUT R8, R8, R0, RZ, 0x3c, !PT ;  /* 0x0000000008087212 */ /* 0x000fce00078e3cff */
.L_x_23:
[----:B------:R-:W-:Y:S01]  /*1820*/  UMOV UR6, 0x400 ;  /* 0x0000040000067882 */ /* 0x000fe20000000000 */
[----:B------:R-:W-:Y:S01]  /*1830*/  SHF.L.U32 R0, R12, 0x1f, RZ ;  /* 0x0000001f0c007819 */ /* 0x000fe200000006ff */
[----:B--2---:R-:W-:Y:S02]  /*1840*/  ULEA UR6, UR48, UR6, 0x18 ;  /* 0x0000000630067291 */ /* 0x004fe4000f8ec0ff */
[----:B------:R-:W-:Y:S02]  /*1850*/  UISETP.GE.U32.AND UP0, UPT, UR47, 0x3f, UPT ;  /* 0x0000003f2f00788c */ /* 0x000fe4000bf06070 */
[----:B------:R-:W-:Y:S02]  /*1860*/  ULEA UR4, UR5, UR6, 0x3 ;  /* 0x0000000605047291 */ /* 0x000fe4000f8e18ff */
[----:B------:R-:W-:Y:S02]  /*1870*/  USHF.L.U32 UR35, UR46, 0x6, URZ ;  /* 0x000000062e237899 */ /* 0x000fe400080006ff */
[----:B------:R-:W-:Y:S01]  /*1880*/  ULEA UR11, UR45, UR44, 0x6 ;  /* 0x0000002c2d0b7291 */ /* 0x000fe2000f8e30ff */
[----:B------:R-:W-:-:S04]  /*1890*/  UMOV UR13, URZ ;  /* 0x000000ff000d7c82 */ /* 0x000fc80008000000 */
[----:B------:R2:W3:Y:S01]  /*18a0*/  SYNCS.PHASECHK.TRANS64.TRYWAIT P0, [UR4+0x18], R0 ;  /* 0x00001800ff0075a7 */ /* 0x0004e20008001104 */
[----:B------:R-:W-:Y:S06]  /*18b0*/  BRA.U !UP0, `(.L_x_25) ;  /* 0x0000000108bc7547 */ /* 0x000fec000b800000 */
[----:B------:R-:W-:Y:S01]  /*18c0*/  UMOV UR7, URZ ;  /* 0x000000ff00077c82 */ /* 0x000fe20008000000 */
[----:B------:R-:W-:-:S05]  /*18d0*/  UMOV UR4, UR5 ;  /* 0x0000000500047c82 */ /* 0x000fca0008000000 */
.L_x_31:
[----:B------:R-:W-:Y:S01]  /*18e0*/  ULEA UR33, UR4, UR6, 0x3 ;  /* 0x0000000604217291 */ /* 0x000fe2000f8e18ff */
[----:B---3--:R-:W-:Y:S01]  /*18f0*/  @!P3 MOV R2, 0x1000 ;  /* 0x000010000002b802 */ /* 0x008fe20000000f00 */
[----:B-1-34-:R-:W-:Y:S10]  /*1900*/  @P0 BRA `(.L_x_26) ;  /* 0x00000000000c0947 */ /* 0x01aff40003800000 */
[----:B------:R-:W-:-:S04]  /*1910*/  SHF.L.U32 R3, R12, 0x1f, RZ ;  /* 0x0000001f0c037819 */ /* 0x000fc800000006ff */
[----:B------:R-:W3:Y:S02]  /*1920*/  SYNCS.PHASECHK.TRANS64.TRYWAIT P0, [UR33+0x18], R3 ;  /* 0x00001803ff0075a7 */ /* 0x000ee40008001121 */
[----:B---3--:R-:W-:Y:S05]  /*1930*/  @!P0 BRA `(.L_x_27) ;  /* 0x0000004c00688947 */ /* 0x008fea0003800000 */
.L_x_26:
[----:B------:R3:W-:Y:S01]  /*1940*/  @!P3 SYNCS.ARRIVE.TRANS64 RZ, [UR33], R2 ;  /* 0x00000002ffffb9a7 */ /* 0x0007e20008000021 */
[----:B------:R-:W-:-:S04]  /*1950*/  ULOP3.LUT UR5, UR25, 0x2, URZ, 0xfc, !UPT ;  /* 0x0000000219057892 */ /* 0x000fc8000f8efcff */
[----:B------:R-:W-:-:S09]  /*1960*/  UISETP.NE.AND UP0, UPT, UR5, 0x2, UPT ;  /* 0x000000020500788c */ /* 0x000fd2000bf05270 */
[----:B------:R-:W-:Y:S05]  /*1970*/  BRA.U UP0, `(.L_x_28) ;  /* 0x0000000100047547 */ /* 0x000fea000b800000 */
[----:B-1----:R-:W-:Y:S05]  /*1980*/  BPT.TRAP 0x1 ;  /* 0x000000040000795c */ /* 0x002fea0000300000 */
.L_x_28:
[----:B------:R-:W-:Y:S04]  /*1990*/  BSSY.RECONVERGENT B0, `(.L_x_29) ;  /* 0x0000003000007945 */ /* 0x000fe80003800200 */
[----:B------:R-:W-:Y:S05]  /*19a0*/  @P2 BRA `(.L_x_30) ;  /* 0x0000000000042947 */ /* 0x000fea0003800000 */
[----:B-1----:R-:W-:Y:S05]  /*19b0*/  BPT.TRAP 0x1 ;  /* 0x000000040000795c */ /* 0x002fea0000300000 */
.L_x_30:
[----:B-1----:R-:W-:Y:S05]  /*19c0*/  BSYNC.RECONVERGENT B0 ;  /* 0x0000000000007941 */ /* 0x002fea0003800200 */
.L_x_29:
[----:B------:R-:W-:Y:S02]  /*19d0*/  UIADD3 UR5, UPT, UPT, UR4, 0x1, URZ ;  /* 0x0000000104057890 */ /* 0x000fe4000fffe0ff */
[----:B------:R-:W-:Y:S02]  /*19e0*/  USHF.L.U32 UR34, UR7, 0x5, URZ ;  /* 0x0000000507227899 */ /* 0x000fe400080006ff */
[----:B------:R-:W-:Y:S02]  /*19f0*/  UISETP.NE.AND UP0, UPT, UR5, 0x3, UPT ;  /* 0x000000030500788c */ /* 0x000fe4000bf05270 */
[----:B------:R-:W-:Y:S02]  /*1a00*/  USHF.L.U32 UR32, UR4, 0xb, URZ ;  /* 0x0000000b04207899 */ /* 0x000fe400080006ff */
[----:B------:R-:W-:Y:S02]  /*1a10*/  USEL UR9, URZ, 0x1, UP0 ;  /* 0x00000001ff097887 */ /* 0x000fe40008000000 */
[----:B------:R-:W-:-:S02]  /*1a20*/  USEL UR5, UR5, URZ, UP0 ;  /* 0x000000ff05057287 */ /* 0x000fc40008000000 */
[----:B------:R-:W-:Y:S02]  /*1a30*/  UIADD3 UR14, UP0, UPT, UR28, 0x180, URZ ;  /* 0x000001801c0e7890 */ /* 0x000fe4000ff1e0ff */
[----:B------:R-:W-:Y:S01]  /*1a40*/  ULEA UR8, UR5, UR6, 0x3 ;  /* 0x0000000605087291 */ /* 0x000fe2000f8e18ff */
[----:B------:R-:W-:Y:S01]  /*1a50*/  LOP3.LUT R12, R12, UR9, RZ, 0x3c, !PT ;  /* 0x000000090c0c7c12 */ /* 0x000fe2000f8e3cff */
[----:B------:R-:W-:Y:S02]  /*1a60*/  UIADD3 UR7, UPT, UPT, UR7, 0x1, URZ ;  /* 0x0000000107077890 */ /* 0x000fe4000fffe0ff */
[----:B------:R-:W-:Y:S01]  /*1a70*/  UIADD3 UR16, UP1, UPT, UR28, 0x80, URZ ;  /* 0x000000801c107890 */ /* 0x000fe2000ff3e0ff */
[----:B--2---:R-:W-:Y:S01]  /*1a80*/  SHF.L.U32 R0, R12, 0x1f, RZ ;  /* 0x0000001f0c007819 */ /* 0x004fe200000006ff */
[----:B------:R-:W-:Y:S02]  /*1a90*/  UIADD3.X UR15, UPT, UPT, URZ, UR29, URZ, UP0, !UPT ;  /* 0x0000001dff0f7290 */ /* 0x000fe400087fe4ff */
[----:B------:R-:W-:Y:S01]  /*1aa0*/  UISETP.NE.AND UP0, UPT, UR7, UR21, UPT ;  /* 0x000000150700728c */ /* 0x000fe2000bf05270 */
[----:B------:R4:W1:Y:S01]  /*1ab0*/  SYNCS.PHASECHK.TRANS64.TRYWAIT P0, [UR8+0x18], R0 ;  /* 0x00001800ff0075a7 */ /* 0x0008620008001108 */
[----:B------:R-:W-:-:S02]  /*1ac0*/  ULOP3.LUT UR8, UR32, UR24, URZ, 0xfc, !UPT ;  /* 0x0000001820087292 */ /* 0x000fc4000f8efcff */
[----:B------:R-:W-:Y:S02]  /*1ad0*/  UIADD3.X UR17, UPT, UPT, URZ, UR29, URZ, UP1, !UPT ;  /* 0x0000001dff117290 */ /* 0x000fe40008ffe4ff */
[----:B------:R-:W-:Y:S02]  /*1ae0*/  UIADD3 UR32, UPT, UPT, UR6, 0x2400, UR32 ;  /* 0x0000240006207890 */ /* 0x000fe4000fffe020 */
[----:B------:R-:W-:Y:S01]  /*1af0*/  UIADD3 UR8, UPT, UPT, UR6, 0x3c00, UR8 ;  /* 0x00003c0006087890 */ /* 0x000fe2000fffe008 */
[----:B------:R-:W-:Y:S01]  /*1b00*/  UMOV UR18, 0x0 ;  /* 0x0000000000127882 */ /* 0x000fe20000000000 */
[----:B------:R-:W-:Y:S01]  /*1b10*/  UMOV UR19, 0x10000000 ;  /* 0x1000000000137882 */ /* 0x000fe20000000000 */
[----:B------:R-:W-:Y:S01]  /*1b20*/  UMOV UR4, 0x30000 ;  /* 0x0003000000047882 */ /* 0x000fe20000000000 */
[----:B------:R-:W-:Y:S01]  /*1b30*/  UMOV UR12, UR36 ;  /* 0x00000024000c7c82 */ /* 0x000fe20008000000 */
[----:B------:R-:W-:Y:S01]  /*1b40*/  UMOV UR9, UR33 ;  /* 0x0000002100097c82 */ /* 0x000fe20008000000 */
[----:B------:R-:W-:Y:S01]  /*1b50*/  UMOV UR10, UR34 ;  /* 0x00000022000a7c82 */ /* 0x000fe20008000000 */
[----:B------:R-:W-:Y:S01]  /*1b60*/  UTMALDG.3D [UR32], [UR16], desc[UR18] ;  /* 0x00001220100075b4 */ /* 0x000fe20008011000 */
[----:B------:R-:W-:Y:S01]  /*1b70*/  UMOV UR13, UR21 ;  /* 0x00000015000d7c82 */ /* 0x000fe20008000000 */
[----:B------:R2:W-:Y:S02]  /*1b80*/  UTMALDG.3D.MULTICAST [UR8], [UR14], UR4, desc[UR18] ;  /* 0x000012080e0073b4 */ /* 0x0005e40008011804 */
[----:B--2---:R-:W-:Y:S01]  /*1b90*/  UMOV UR4, UR5 ;  /* 0x0000000500047c82 */ /* 0x004fe20008000000 */
[----:B------:R-:W-:Y:S05]  /*1ba0*/  BRA.U UP0, `(.L_x_31) ;  /* 0xfffffffd004c7547 */ /* 0x000fea000b83ffff */
.L_x_25:
[----:B------:R-:W-:Y:S01]  /*1bb0*/  ULEA UR4, UR5, UR6, 0x3 ;  /* 0x0000000605047291 */ /* 0x000fe2000f8e18ff */
[----:B--2-4-:R-:W-:Y:S01]  /*1bc0*/  SHF.L.U32 R0, R12, 0x1f, RZ ;  /* 0x0000001f0c007819 */ /* 0x014fe200000006ff */
[----:B------:R-:W-:Y:S01]  /*1bd0*/  @!P1 SYNCS.ARRIVE.TRANS64.A1T0 RZ, [UR6+0x48], RZ ;  /* 0x000048ffffff99a7 */ /* 0x000fe20008100006 */
[----:B------:R-:W-:-:S06]  /*1be0*/  UISETP.GT.AND UP0, UPT, UR41, UR40, UPT ;  /* 0x000000282900728c */ /* 0x000fcc000bf04270 */
[----:B-1-3--:R1:W2:Y:S03]  /*1bf0*/  SYNCS.PHASECHK.TRANS64.TRYWAIT P0, [UR4+0x18], R0 ;  /* 0x00001800ff0075a7 */ /* 0x00a2a60008001104 */
[----:B------:R-:W-:Y:S05]  /*1c00*/  BRA.U !UP0, `(.L_x_32) ;  /* 0x0000000108c07547 */ /* 0x000fea000b800000 */
[----:B------:R-:W-:Y:S01]  /*1c10*/  UIADD3 UR26, UPT, UPT, UR43, UR13, URZ ;  /* 0x0000000d2b1a7290 */ /* 0x000fe2000fffe0ff */
[----:B------:R-:W-:-:S11]  /*1c20*/  UMOV UR4, UR5 ;  /* 0x0000000500047c82 */ /* 0x000fd60008000000 */
.L_x_38:
[----:B------:R-:W-:Y:S01]  /*1c30*/  ULEA UR17, UR4, UR6, 0x3 ;  /* 0x0000000604117291 */ /* 0x000fe2000f8e18ff */
[----:B--2---:R-:W-:Y:S01]  /*1c40*/  @!P3 MOV R2, 0x1000 ;  /* 0x000010000002b802 */ /* 0x004fe20000000f00 */
[----:B--234-:R-:W-:Y:S10]  /*1c50*/  @P0 BRA `(.L_x_33) ;  /* 0x00000000000c0947 */ /* 0x01cff40003800000 */
[----:B------:R-:W-:-:S04]  /*1c60*/  SHF.L.U32 R3, R12, 0x1f, RZ ;  /* 0x0000001f0c037819 */ /* 0x000fc800000006ff */
[----:B------:R-:W2:Y:S02]  /*1c70*/  SYNCS.PHASECHK.TRANS64.TRYWAIT P0, [UR17+0x18], R3 ;  /* 0x00001803ff0075a7 */ /* 0x000ea40008001111 */
[----:B--2---:R-:W-:Y:S05]  /*1c80*/  @!P0 BRA `(.L_x_34) ;  /* 0x0000004800ac8947 */ /* 0x004fea0003800000 */
.L_x_33:
[----:B------:R2:W-:Y:S01]  /*1c90*/  @!P3 SYNCS.ARRIVE.TRANS64 RZ, [UR17], R2 ;  /* 0x00000002ffffb9a7 */ /* 0x0005e20008000011 */
[----:B------:R-:W-:-:S04]  /*1ca0*/  ULOP3.LUT UR5, UR25, 0x2, URZ, 0xfc, !UPT ;  /* 0x0000000219057892 */ /* 0x000fc8000f8efcff */
[----:B------:R-:W-:-:S09]  /*1cb0*/  UISETP.NE.AND UP0, UPT, UR5, 0x2, UPT ;  /* 0x000000020500788c */ /* 0x000fd2000bf05270 */
[----:B------:R-:W-:Y:S05]  /*1cc0*/  BRA.U UP0, `(.L_x_35) ;  /* 0x0000000100047547 */ /* 0x000fea000b800000 */
[----:B------:R-:W-:Y:S05]  /*1cd0*/  BPT.TRAP 0x1 ;  /* 0x000000040000795c */ /* 0x000fea0000300000 */
.L_x_35:
[----:B------:R-:W-:Y:S04]  /*1ce0*/  BSSY.RECONVERGENT B0, `(.L_x_36) ;  /* 0x0000003000007945 */ /* 0x000fe80003800200 */
[----:B------:R-:W-:Y:S05]  /*1cf0*/  @P2 BRA `(.L_x_37) ;  /* 0x0000000000042947 */ /* 0x000fea0003800000 */
[----:B------:R-:W-:Y:S05]  /*1d00*/  BPT.TRAP 0x1 ;  /* 0x000000040000795c */ /* 0x000fea0000300000 */
.L_x_37:
[----:B------:R-:W-:Y:S05]  /*1d10*/  BSYNC.RECONVERGENT B0 ;  /* 0x0000000000007941 */ /* 0x000fea0003800200 */
.L_x_36:
[----:B------:R-:W-:Y:S02]  /*1d20*/  UIADD3 UR5, UPT, UPT, UR4, 0x1, URZ ;  /* 0x0000000104057890 */ /* 0x000fe4000fffe0ff */
[----:B------:R-:W-:Y:S02]  /*1d30*/  USHF.L.U32 UR18, UR13, 0x5, URZ ;  /* 0x000000050d127899 */ /* 0x000fe400080006ff */
[----:B------:R-:W-:Y:S02]  /*1d40*/  UISETP.NE.AND UP0, UPT, UR5, 0x3, UPT ;  /* 0x000000030500788c */ /* 0x000fe4000bf05270 */
[----:B------:R-:W-:Y:S02]  /*1d50*/  USHF.L.U32 UR16, UR4, 0xb, URZ ;  /* 0x0000000b04107899 */ /* 0x000fe400080006ff */
[----:B------:R-:W-:Y:S02]  /*1d60*/  USEL UR8, URZ, 0x1, UP0 ;  /* 0x00000001ff087887 */ /* 0x000fe40008000000 */
[----:B------:R-:W-:-:S02]  /*1d70*/  USEL UR5, UR5, URZ, UP0 ;  /* 0x000000ff05057287 */ /* 0x000fc40008000000 */
[----:B------:R-:W-:Y:S02]  /*1d80*/  UIADD3 UR22, UP0, UPT, UR28, 0x180, URZ ;  /* 0x000001801c167890 */ /* 0x000fe4000ff1e0ff */
[----:B------:R-:W-:Y:S01]  /*1d90*/  UIADD3 UR13, UPT, UPT, UR13, 0x1, URZ ;  /* 0x000000010d0d7890 */ /* 0x000fe2000fffe0ff */
[----:B------:R-:W-:Y:S01]  /*1da0*/  LOP3.LUT R12, R12, UR8, RZ, 0x3c, !PT ;  /* 0x000000080c0c7c12 */ /* 0x000fe2000f8e3cff */
[----:B------:R-:W-:Y:S02]  /*1db0*/  UIADD3 UR14, UP1, UPT, UR28, 0x80, URZ ;  /* 0x000000801c0e7890 */ /* 0x000fe4000ff3e0ff */
[----:B------:R-:W-:Y:S01]  /*1dc0*/  UIADD3.X UR23, UPT, UPT, URZ, UR29, URZ, UP0, !UPT ;  /* 0x0000001dff177290 */ /* 0x000fe200087fe4ff */
[----:B-1----:R-:W-:Y:S01]  /*1dd0*/  SHF.L.U32 R0, R12, 0x1f, RZ ;  /* 0x0000001f0c007819 */ /* 0x002fe200000006ff */
[----:B------:R-:W-:Y:S02]  /*1de0*/  ULOP3.LUT UR8, UR16, UR24, URZ, 0xfc, !UPT ;  /* 0x0000001810087292 */ /* 0x000fe4000f8efcff */
[----:B------:R-:W-:-:S02]  /*1df0*/  UISETP.NE.AND UP0, UPT, UR13, UR26, UPT ;  /* 0x0000001a0d00728c */ /* 0x000fc4000bf05270 */
[----:B------:R-:W-:Y:S02]  /*1e00*/  ULEA UR7, UR5, UR6, 0x3 ;  /* 0x0000000605077291 */ /* 0x000fe4000f8e18ff */
[----:B------:R-:W-:Y:S02]  /*1e10*/  UIADD3 UR16, UPT, UPT, UR6, 0x2400, UR16 ;  /* 0x0000240006107890 */ /* 0x000fe4000fffe010 */
[----:B------:R-:W-:Y:S02]  /*1e20*/  UIADD3.X UR15, UPT, UPT, URZ, UR29, URZ, UP1, !UPT ;  /* 0x0000001dff0f7290 */ /* 0x000fe40008ffe4ff */
[----:B------:R-:W-:Y:S01]  /*1e30*/  UIADD3 UR8, UPT, UPT, UR6, 0x3c00, UR8 ;  /* 0x00003c0006087890 */ /* 0x000fe2000fffe008 */
[----:B------:R-:W-:Y:S01]  /*1e40*/  UMOV UR30, 0x0 ;  /* 0x00000000001e7882 */ /* 0x000fe20000000000 */
[----:B------:R-:W-:Y:S01]  /*1e50*/  UMOV UR31, 0x10000000 ;  /* 0x10000000001f7882 */ /* 0x000fe20000000000 */
[----:B------:R-:W-:Y:S01]  /*1e60*/  UMOV UR19, UR35 ;  /* 0x0000002300137c82 */ /* 0x000fe20008000000 */
[----:B------:R-:W-:Y:S01]  /*1e70*/  UMOV UR20, UR36 ;  /* 0x0000002400147c82 */ /* 0x000fe20008000000 */
[----:B------:R3:W4:Y:S01]  /*1e80*/  SYNCS.PHASECHK.TRANS64.TRYWAIT P0, [UR7+0x18], R0 ;  /* 0x00001800ff0075a7 */ /* 0x0007220008001107 */
[----:B------:R-:W-:Y:S01]  /*1e90*/  UMOV UR4, 0x30000 ;  /* 0x0003000000047882 */ /* 0x000fe20000000000 */
[----:B------:R-:W-:Y:S01]  /*1ea0*/  UMOV UR12, UR36 ;  /* 0x00000024000c7c82 */ /* 0x000fe20008000000 */
[----:B------:R-:W-:Y:S01]  /*1eb0*/  UMOV UR9, UR17 ;  /* 0x0000001100097c82 */ /* 0x000fe20008000000 */
[----:B------:R-:W-:Y:S01]  /*1ec0*/  UMOV UR10, UR18 ;  /* 0x00000012000a7c82 */ /* 0x000fe20008000000 */
[----:B------:R-:W-:Y:S01]  /*1ed0*/  UTMALDG.3D [UR16], [UR14], desc[UR30] ;  /* 0x00001e100e0075b4 */ /* 0x000fe20008011000 */
[----:B------:R1:W-:Y:S02]  /*1ee0*/  UTMALDG.3D.MULTICAST [UR8], [UR22], UR4, desc[UR30] ;  /* 0x00001e08160073b4 */ /* 0x0003e40008011804 */
[----:B-1----:R-:W-:Y:S01]  /*1ef0*/  UMOV UR4, UR5 ;  /* 0x0000000500047c82 */ /* 0x002fe20008000000 */
[----:B------:R-:W-:Y:S05]  /*1f00*/  BRA.U UP0, `(.L_x_38) ;  /* 0xfffffffd00487547 */ /* 0x000fea000b83ffff */
.L_x_32:
[C---:B------:R-:W-:Y:S01]  /*1f10*/  LEA R3, R11.reuse, UR6, 0x3 ;  /* 0x000000060b037c11 */ /* 0x040fe2000f8e18ff */
[----:B------:R-:W-:Y:S01]  /*1f20*/  NOP ;  /* 0x0000000000007918 */ /* 0x000fe20000000000 */
[----:B-1-3--:R-:W-:Y:S02]  /*1f30*/  SHF.L.U32 R0, R10, 0x1f, RZ ;  /* 0x0000001f0a007819 */ /* 0x00afe400000006ff */
[----:B------:R-:W-:Y:S02]  /*1f40*/  LEA R4, R11, UR6, 0x4 ;  /* 0x000000060b047c11 */ /* 0x000fe4000f8e20ff */
[----:B--2-4-:R-:W1:Y:S02]  /*1f50*/  SYNCS.PHASECHK.TRANS64.TRYWAIT P0, [R3+URZ+0x50], R0 ;  /* 0x00005000030075a7 */ /* 0x014e6400080011ff */
[----:B-1----:R-:W-:Y:S05]  /*1f60*/  @!P0 BRA `(.L_x_39) ;  /* 0x00000048000c8947 */ /* 0x002fea0003800000 */
.L_x_104:
[----:B------:R-:W2:Y:S01]  /*1f70*/  LDS.128 R4, [R4+0xe0] ;  /* 0x0000e00004047984 */ /* 0x000ea20000000c00 */
[----:B------:R-:W-:Y:S01]  /*1f80*/  UISETP.GE.AND UP0, UPT, UR42, 0x1, UPT ;  /* 0x000000012a00788c */ /* 0x000fe2000bf06270 */
[----:B------:R-:W-:Y:S01]  /*1f90*/  @!PT LDS RZ, [RZ] ;  /* 0x00000000fffff984 */ /* 0x000fe20000000800 */
[----:B------:R-:W-:Y:S01]  /*1fa0*/  @!PT LDS RZ, [RZ] ;  /* 0x00000000fffff984 */ /* 0x000fe20000000800 */
[----:B------:R-:W-:Y:S01]  /*1fb0*/  @!PT LDS RZ, [RZ] ;  /* 0x00000000fffff984 */ /* 0x000fe20000000800 */
[----:B------:R-:W-:Y:S01]  /*1fc0*/  @!PT LDS RZ, [RZ] ;  /* 0x00000000fffff984 */ /* 0x000fe20000000800 */
[----:B------:R3:W-:Y:S06]  /*1fd0*/  MEMBAR.ALL.CTA ;  /* 0x0000000000007992 */ /* 0x0007ec0000008000 */
[----:B---3--:R-:W3:Y:S01]  /*1fe0*/  FENCE.VIEW.ASYNC.S ;  /* 0x00000000000073c6 */ /* 0x008ee20000000000 */
[----:B--2---:R-:W-:-:S13]  /*1ff0*/  LOP3.LUT P0, RZ, R6, 0x1, RZ, 0xc0, !PT ;  /* 0x0000000106ff7812 */ /* 0x004fda000780c0ff */
[----:B---3--:R-:W-:Y:S01]  /*2000*/  VOTEU.ANY UP1, P0 ;  /* 0x0000000000ff7886 */ /* 0x008fe20000020100 */
[----:B------:R-:W-:-:S13]  /*2010*/  PLOP3.LUT P0, PT, PT, PT, UP1, 0x80, 0x8 ;  /* 0x000000000008781c */ /* 0x000fda0003f0f018 */
[----:B-1----:R-:W-:Y:S02]  /*2020*/  @P0 LOP3.LUT R0, R5, 0xffff, RZ, 0xc0, !PT ;  /* 0x0000ffff05000812 */ /* 0x002fe400078ec0ff */
[----:B------:R-:W-:Y:S02]  /*2030*/  @P0 MOV R2, R4 ;  /* 0x0000000400020202 */ /* 0x000fe40000000f00 */
[----:B------:R-:W-:Y:S01]  /*2040*/  @P0 R2UR UR7, R0 ;  /* 0x00000000000702ca */ /* 0x000fe200000e0000 */
[----:B------:R-:W-:Y:S01]  /*2050*/  VIADD R0, R3, 0x60 ;  /* 0x0000006003007836 */ /* 0x000fe20000000000 */
[----:B------:R-:W-:Y:S02]  /*2060*/  @P0 SHF.R.U32.HI R4, RZ, 0x10, R5 ;  /* 0x00000010ff040819 */ /* 0x000fe40000011605 */
[----:B------:R-:W-:Y:S02]  /*2070*/  @P0 R2UR UR8, R2 ;  /* 0x00000000020802ca */ /* 0x000fe400000e0000 */
[----:B------:R-:W-:-:S02]  /*2080*/  PRMT R0, RZ, 0x654, R0 ;  /* 0x00000654ff007816 */ /* 0x000fc40000000000 */
[----:B------:R-:W-:Y:S02]  /*2090*/  @P0 R2UR UR4, R4 ;  /* 0x00000000040402ca */ /* 0x000fe400000e0000 */
[----:B------:R1:W-:Y:S03]  /*20a0*/  SYNCS.ARRIVE.TRANS64.RED.A1T0 RZ, [R0+URZ], RZ ;  /* 0x000000ff00ff79a7 */ /* 0x0003e600081004ff */
[----:B------:R-:W-:-:S04]  /*20b0*/  @UP1 UMOV UR27, UR7 ;  /* 0x00000007001b1c82 */ /* 0x000fc80008000000 */
[----:B------:R-:W-:-:S04]  /*20c0*/  @UP1 UMOV UR37, UR8 ;  /* 0x0000000800251c82 */ /* 0x000fc80008000000 */
[----:B------:R-:W-:Y:S01]  /*20d0*/  @UP1 UMOV UR36, UR4 ;  /* 0x0000000400241c82 */ /* 0x000fe20008000000 */
[----:B------:R-:W-:Y:S05]  /*20e0*/  BRA.U !UP0, `(.L_x_40) ;  /* 0x0000000108d47547 */ /* 0x000fea000b800000 */
[----:B------:R-:W2:Y:S01]  /*20f0*/  LDCU.128 UR12, c[0x0][0xb10] ;  /* 0x00016200ff0c77ac */ /* 0x000ea20008000c00 */
[----:B------:R-:W3:Y:S01]  /*2100*/  LDCU UR26, c[0x0][0xb20] ;  /* 0x00016400ff1a77ac */ /* 0x000ee20008000800 */
[----:B------:R-:W4:Y:S01]  /*2110*/  LDCU UR20, c[0x0][0xb0c] ;  /* 0x00016180ff1477ac */ /* 0x000f220008000800 */
[----:B------:R-:W1:Y:S01]  /*2120*/  LDCU.64 UR10, c[0x0][0xb28] ;  /* 0x00016500ff0a77ac */ /* 0x000e620008000a00 */
[----:B------:R-:W-:Y:S02]  /*2130*/  UISETP.NE.AND UP3, UPT, UR42, 0x1, UPT ;  /* 0x000000012a00788c */ /* 0x000fe4000bf65270 */
[----:B--2---:R-:W-:Y:S02]  /*2140*/  UIMAD.WIDE.U32 UR16, UR38, UR15, URZ ;  /* 0x0000000f261072a5 */ /* 0x004fe4000f8e00ff */
[----:B------:R-:W-:Y:S02]  /*2150*/  UIMAD.WIDE.U32 UR8, UR39, UR12, URZ ;  /* 0x0000000c270872a5 */ /* 0x000fe4000f8e00ff */
[----:B------:R-:W-:-:S02]  /*2160*/  UISETP.NE.AND UP0, UPT, UR14, 0x1, UPT ;  /* 0x000000010e00788c */ /* 0x000fc4000bf05270 */
[----:B------:R-:W-:Y:S01]  /*2170*/  UIMAD.WIDE.U32 UR22, UR27, UR15, URZ ;  /* 0x0000000f1b1672a5 */ /* 0x000fe2000f8e00ff */
[----:B------:R-:W-:Y:S02]  /*2180*/  UMOV UR16, UR17 ;  /* 0x0000001100107c82 */ /* 0x000fe40008000000 */
[----:B------:R-:W-:Y:S01]  /*2190*/  UMOV UR8, UR9 ;  /* 0x0000000900087c82 */ /* 0x000fe20008000000 */
[----:B---3--:R-:W-:Y:S02]  /*21a0*/  USHF.R.U32.HI UR16, URZ, UR26, UR16 ;  /* 0x0000001aff107299 */ /* 0x008fe40008011610 */
[----:B----4-:R-:W-:Y:S02]  /*21b0*/  UISETP.NE.AND UP2, UPT, UR20, 0x1, UPT ;  /* 0x000000011400788c */ /* 0x010fe4000bf45270 */
[----:B------:R-:W-:Y:S02]  /*21c0*/  USHF.R.U32.HI UR8, URZ, UR13, UR8 ;  /* 0x0000000dff087299 */ /* 0x000fe40008011608 */
[----:B------:R-:W-:-:S02]  /*21d0*/  USEL UR7, UR38, UR16, !UP0 ;  /* 0x0000001026077287 */ /* 0x000fc4000c000000 */
[----:B------:R-:W-:Y:S02]  /*21e0*/  USEL UR8, UR39, UR8, !UP2 ;  /* 0x0000000827087287 */ /* 0x000fe4000d000000 */
[----:B-1----:R-:W-:Y:S01]  /*21f0*/  UIMAD.WIDE.U32 UR16, UR7, UR10, URZ ;  /* 0x0000000a071072a5 */ /* 0x002fe2000f8e00ff */
[----:B------:R-:W-:Y:S01]  /*2200*/  UMOV UR4, UR23 ;  /* 0x0000001700047c82 */ /* 0x000fe20008000000 */
[----:B------:R-:W-:Y:S02]  /*2210*/  UIMAD.WIDE.U32 UR18, UR37, UR12, URZ ;  /* 0x0000000c251272a5 */ /* 0x000fe4000f8e00ff */
[----:B------:R-:W-:-:S03]  /*2220*/  UIMAD.WIDE.U32 UR22, UR8, UR10, URZ ;  /* 0x0000000a081672a5 */ /* 0x000fc6000f8e00ff */
[----:B------:R-:W-:Y:S01]  /*2230*/  UMOV UR16, UR17 ;  /* 0x0000001100107c82 */ /* 0x000fe20008000000 */
[----:B------:R-:W-:Y:S02]  /*2240*/  USHF.R.U32.HI UR4, URZ, UR26, UR4 ;  /* 0x0000001aff047299 */ /* 0x000fe40008011604 */
[----:B------:R-:W-:Y:S01]  /*2250*/  @UP3 USHF.R.U32.HI UR7, URZ, UR11, UR16 ;  /* 0x0000000bff073299 */ /* 0x000fe20008011610 */
[----:B------:R-:W-:Y:S01]  /*2260*/  UMOV UR18, UR19 ;  /* 0x0000001300127c82 */ /* 0x000fe20008000000 */
[----:B------:R-:W-:Y:S01]  /*2270*/  UMOV UR22, UR23 ;  /* 0x0000001700167c82 */ /* 0x000fe20008000000 */
[----:B------:R-:W-:Y:S02]  /*2280*/  USHF.R.U32.HI UR13, URZ, UR13, UR18 ;  /* 0x0000000dff0d7299 */ /* 0x000fe40008011612 */
[----:B------:R-:W-:Y:S02]  /*2290*/  USEL UR4, UR27, UR4, !UP0 ;  /* 0x000000041b047287 */ /* 0x000fe4000c000000 */
[----:B------:R-:W-:-:S02]  /*22a0*/  @UP3 USHF.R.U32.HI UR8, URZ, UR11, UR22 ;  /* 0x0000000bff083299 */ /* 0x000fc40008011616 */
[----:B------:R-:W-:Y:S02]  /*22b0*/  UIMAD UR9, UR42, UR7, URZ ;  /* 0x000000072a0972a4 */ /* 0x000fe4000f8e02ff */
[----:B------:R-:W-:Y:S02]  /*22c0*/  USEL UR7, UR37, UR13, !UP2 ;  /* 0x0000000d25077287 */ /* 0x000fe4000d000000 */
[----:B------:R-:W-:Y:S02]  /*22d0*/  UIMAD UR12, UR42, UR8, URZ ;  /* 0x000000082a0c72a4 */ /* 0x000fe4000f8e02ff */
[----:B------:R-:W-:Y:S02]  /*22e0*/  UISETP.GE.AND UP0, UPT, UR4, UR9, UPT ;  /* 0x000000090400728c */ /* 0x000fe4000bf06270 */
[----:B------:R-:W-:Y:S02]  /*22f0*/  UIMAD.WIDE.U32 UR16, UR4, UR10, URZ ;  /* 0x0000000a041072a5 */ /* 0x000fe4000f8e00ff */
[----:B------:R-:W-:-:S02]  /*2300*/  UISETP.GE.OR UP0, UPT, UR7, UR12, UP0 ;  /* 0x0000000c0700728c */ /* 0x000fc40008706670 */
[----:B------:R-:W-:Y:S02]  /*2310*/  UIMAD.WIDE.U32 UR12, UR7, UR10, URZ ;  /* 0x0000000a070c72a5 */ /* 0x000fe4000f8e00ff */
[----:B------:R-:W-:Y:S01]  /*2320*/  UIADD3 UR15, UPT, UPT, -UR4, URZ, URZ ;  /* 0x000000ff040f7290 */ /* 0x000fe2000fffe1ff */
[----:B------:R-:W-:Y:S01]  /*2330*/  UMOV UR10, UR17 ;  /* 0x00000011000a7c82 */ /* 0x000fe20008000000 */
[----:B------:R-:W-:Y:S02]  /*2340*/  UIADD3 UR12, UPT, UPT, -UR7, URZ, URZ ;  /* 0x000000ff070c7290 */ /* 0x000fe4000fffe1ff */
[----:B------:R-:W-:-:S03]  /*2350*/  USHF.R.U32.HI UR10, URZ, UR11, UR10 ;  /* 0x0000000bff0a7299 */ /* 0x000fc6000801160a */
[----:B------:R-:W-:Y:S01]  /*2360*/  @!UP0 UMOV UR9, UR13 ;  /* 0x0000000d00098c82 */ /* 0x000fe20008000000 */
[----:B------:R-:W-:Y:S02]  /*2370*/  UIMAD UR15, UR14, UR15, UR27 ;  /* 0x0000000f0e0f72a4 */ /* 0x000fe4000f8e021b */
[----:B------:R-:W-:Y:S02]  /*2380*/  USEL UR10, UR4, UR10, !UP3 ;  /* 0x0000000a040a7287 */ /* 0x000fe4000d800000 */
[----:B------:R-:W-:Y:S02]  /*2390*/  @!UP0 USHF.R.U32.HI UR9, URZ, UR11, UR9 ;  /* 0x0000000bff098299 */ /* 0x000fe40008011609 */
[----:B------:R-:W-:Y:S02]  /*23a0*/  UIADD3 UR11, UPT, UPT, -UR10, URZ, URZ ;  /* 0x000000ff0a0b7290 */ /* 0x000fe4000fffe1ff */
[----:B------:R-:W-:Y:S02]  /*23b0*/  @!UP0 USEL UR9, UR7, UR9, !UP3 ;  /* 0x0000000907098287 */ /* 0x000fe4000d800000 */
[----:B------:R-:W-:-:S02]  /*23c0*/  UIMAD UR11, UR42, UR11, UR4 ;  /* 0x0000000b2a0b72a4 */ /* 0x000fc4000f8e0204 */
[----:B------:R-:W-:Y:S02]  /*23d0*/  @!UP0 UIADD3 UR10, UPT, UPT, UR10, -UR9, URZ ;  /* 0x800000090a0a8290 */ /* 0x000fe4000fffe0ff */
[----:B------:R-:W-:Y:S02]  /*23e0*/  @!UP0 UIMAD UR9, UR11, UR8, UR9 ;  /* 0x000000080b0982a4 */ /* 0x000fe4000f8e0209 */
[----:B------:R-:W-:Y:S02]  /*23f0*/  @!UP0 UIMAD UR4, UR42, UR10, UR7 ;  /* 0x0000000a2a0482a4 */ /* 0x000fe4000f8e0207 */
[----:B------:R-:W-:Y:S02]  /*2400*/  UIMAD UR8, UR20, UR12, UR37 ;  /* 0x0000000c140872a4 */ /* 0x000fe4000f8e0225 */
[----:B------:R-:W-:Y:S01]  /*2410*/  UIMAD UR27, UR4, UR14, UR15 ;  /* 0x0000000e041b72a4 */ /* 0x000fe2000f8e020f */
[----:B------:R-:W-:Y:S02]  /*2420*/  @!UP0 UMOV UR7, UR9 ;  /* 0x0000000900078c82 */ /* 0x000fe40008000000 */
[----:B------:R-:W-:-:S12]  /*2430*/  UIMAD UR37, UR7, UR20, UR8 ;  /* 0x00000014072572a4 */ /* 0x000fd8000f8e0208 */
.L_x_40:
[----:B------:R-:W2:Y:S02]  /*2440*/  LDCU UR4, c[0x0][0xb30] ;  /* 0x00016600ff0477ac */ /* 0x000ea40008000800 */
[----:B--2---:R-:W-:-:S09]  /*2450*/  UISETP.NE.AND UP0, UPT, UR4, 0x1, UPT ;  /* 0x000000010400788c */ /* 0x004fd2000bf05270 */
[----:B------:R-:W-:Y:S05]  /*2460*/  BRA.U UP0, `(.L_x_41) ;  /* 0x0000000100447547 */ /* 0x000fea000b800000 */
[----:B------:R-:W2:Y:S01]  /*2470*/  LDCU.128 UR12, c[0x0][0xb10] ;  /* 0x00016200ff0c77ac */ /* 0x000ea20008000c00 */
[----:B------:R-:W3:Y:S01]  /*2480*/  LDCU UR16, c[0x0][0xb0c] ;  /* 0x00016180ff1077ac */ /* 0x000ee20008000800 */
[----:B------:R-:W4:Y:S01]  /*2490*/  LDCU UR17, c[0x0][0xb20] ;  /* 0x00016400ff1177ac */ /* 0x000f220008000800 */
[----:B--2---:R-:W-:Y:S02]  /*24a0*/  UIMAD.WIDE.U32 UR10, UR37, UR12, URZ ;  /* 0x0000000c250a72a5 */ /* 0x004fe4000f8e00ff */
[----:B------:R-:W-:Y:S02]  /*24b0*/  UIMAD.WIDE.U32 UR8, UR27, UR15, URZ ;  /* 0x0000000f1b0872a5 */ /* 0x000fe4000f8e00ff */
[----:B---3--:R-:W-:Y:S02]  /*24c0*/  UISETP.NE.AND UP2, UPT, UR16, 0x1, UPT ;  /* 0x000000011000788c */ /* 0x008fe4000bf45270 */
[----:B------:R-:W-:Y:S01]  /*24d0*/  UISETP.NE.AND UP0, UPT, UR14, 0x1, UPT ;  /* 0x000000010e00788c */ /* 0x000fe2000bf05270 */
[----:B------:R-:W-:-:S02]  /*24e0*/  UMOV UR7, UR11 ;  /* 0x0000000b00077c82 */ /* 0x000fc40008000000 */
[----:B------:R-:W-:Y:S01]  /*24f0*/  UMOV UR4, UR9 ;  /* 0x0000000900047c82 */ /* 0x000fe20008000000 */
[----:B------:R-:W-:Y:S02]  /*2500*/  USHF.R.U32.HI UR7, URZ, UR13, UR7 ;  /* 0x0000000dff077299 */ /* 0x000fe40008011607 */
[----:B----4-:R-:W-:Y:S02]  /*2510*/  USHF.R.U32.HI UR4, URZ, UR17, UR4 ;  /* 0x00000011ff047299 */ /* 0x010fe40008011604 */
[----:B------:R-:W-:Y:S02]  /*2520*/  USEL UR7, UR37, UR7, !UP2 ;  /* 0x0000000725077287 */ /* 0x000fe4000d000000 */
[----:B------:R-:W-:-:S04]  /*2530*/  USEL UR4, UR27, UR4, !UP0 ;  /* 0x000000041b047287 */ /* 0x000fc8000c000000 */
[----:B------:R-:W-:Y:S02]  /*2540*/  UIADD3 UR8, UPT, UPT, UR7, -UR4, URZ ;  /* 0x8000000407087290 */ /* 0x000fe4000fffe0ff */
[----:B------:R-:W-:Y:S02]  /*2550*/  UIADD3 UR4, UPT, UPT, -UR7, UR4, URZ ;  /* 0x0000000407047290 */ /* 0x000fe4000fffe1ff */
[----:B------:R-:W-:Y:S02]  /*2560*/  UIMAD UR27, UR8, UR14, UR27 ;  /* 0x0000000e081b72a4 */ /* 0x000fe4000f8e021b */
[----:B------:R-:W-:-:S12]  /*2570*/  UIMAD UR37, UR4, UR16, UR37 ;  /* 0x00000010042572a4 */ /* 0x000fd8000f8e0225 */
.L_x_41:
[----:B------:R-:W-:Y:S01]  /*2580*/  VIADD R11, R11, 0x1 ;  /* 0x000000010b0b7836 */ /* 0x000fe20000000000 */
[----:B------:R-:W-:Y:S01]  /*2590*/  PLOP3.LUT P1, PT, PT, PT, PT, 0x80, 0x8 ;  /* 0x000000000008781c */ /* 0x000fe20003f2f070 */
[----:B------:R-:W-:Y:S02]  /*25a0*/  UIADD3 UR46, UPT, UPT, UR37, UR60, URZ ;  /* 0x0000003c252e7290 */ /* 0x000fe4000fffe0ff */
[----:B------:R-:W-:Y:S01]  /*25b0*/  UIADD3 UR45, UPT, UPT, UR27, UR57, URZ ;  /* 0x000000391b2d7290 */ /* 0x000fe2000fffe0ff */
[----:B------:R-:W-:-:S04]  /*25c0*/  ISETP.NE.AND P0, PT, R11, 0x2, PT ;  /* 0x000000020b00780c */ /* 0x000fc80003f05270 */
[----:B-1----:R-:W-:Y:S02]  /*25d0*/  SEL R0, RZ, 0x1, P0 ;  /* 0x00000001ff007807 */ /* 0x002fe40000000000 */
[----:B------:R-:W-:Y:S02]  /*25e0*/  SEL R11, R11, RZ, P0 ;  /* 0x000000ff0b0b7207 */ /* 0x000fe40000000000 */
[----:B------:R-:W-:Y:S01]  /*25f0*/  LOP3.LUT R10, R10, R0, RZ, 0x3c, !PT ;  /* 0x000000000a0a7212 */ /* 0x000fe200078e3cff */
[----:B------:R-:W-:Y:S06]  /*2600*/  BRA.U UP1, `(.L_x_42) ;  /* 0xfffffff101447547 */ /* 0x000fec000b83ffff */
[----:B------:R-:W-:Y:S01]  /*2610*/  UIADD3 UR6, UPT, UPT, UR6, 0x18, URZ ;  /* 0x0000001806067890 */ /* 0x000fe2000fffe0ff */
[----:B------:R-:W-:-:S03]  /*2620*/  SHF.L.U32 R2, R12, 0x1f, RZ ;  /* 0x0000001f0c027819 */ /* 0x000fc600000006ff */
[----:B------:R-:W-:-:S09]  /*2630*/  ULEA UR4, UR5, UR6, 0x3 ;  /* 0x0000000605047291 */ /* 0x000fd2000f8e18ff */
[----:B------:R-:W1:Y:S02]  /*2640*/  SYNCS.PHASECHK.TRANS64.TRYWAIT P0, [UR4], R2 ;  /* 0x00000002ff0075a7 */ /* 0x000e640008001104 */
[----:B-1----:R-:W-:Y:S05]  /*2650*/  @!P0 BRA `(.L_x_43) ;  /* 0x0000004000648947 */ /* 0x002fea0003800000 */
.L_x_106:
[----:B------:R-:W-:-:S04]  /*2660*/  UIADD3 UR4, UPT, UPT, UR5, 0x1, URZ ;  /* 0x0000000105047890 */ /* 0x000fc8000fffe0ff */
[----:B------:R-:W-:-:S04]  /*2670*/  UISETP.NE.AND UP0, UPT, UR4, 0x3, UPT ;  /* 0x000000030400788c */ /* 0x000fc8000bf05270 */
[----:B------:R-:W-:Y:S02]  /*2680*/  USEL UR7, URZ, 0x1, UP0 ;  /* 0x00000001ff077887 */ /* 0x000fe40008000000 */
[----:B------:R-:W-:-:S04]  /*2690*/  USEL UR4, UR4, URZ, UP0 ;  /* 0x000000ff04047287 */ /* 0x000fc80008000000 */
[----:B------:R-:W-:Y:S01]  /*26a0*/  ULEA UR5, UR4, UR6, 0x3 ;  /* 0x0000000604057291 */ /* 0x000fe2000f8e18ff */
[----:B------:R-:W-:-:S04]  /*26b0*/  LOP3.LUT R12, R12, UR7, RZ, 0x3c, !PT ;  /* 0x000000070c0c7c12 */ /* 0x000fc8000f8e3cff */
[----:B-1----:R-:W-:-:S04]  /*26c0*/  SHF.L.U32 R2, R12, 0x1f, RZ ;  /* 0x0000001f0c027819 */ /* 0x002fc800000006ff */
[----:B------:R-:W1:Y:S02]  /*26d0*/  SYNCS.PHASECHK.TRANS64.TRYWAIT P0, [UR5], R2 ;  /* 0x00000002ff0075a7 */ /* 0x000e640008001105 */
[----:B-1----:R-:W-:Y:S05]  /*26e0*/  @!P0 BRA `(.L_x_44) ;  /* 0x0000004000588947 */ /* 0x002fea0003800000 */
.L_x_108:
[----:B------:R-:W-:-:S04]  /*26f0*/  UIADD3 UR4, UPT, UPT, UR4, 0x1, URZ ;  /* 0x0000000104047890 */ /* 0x000fc8000fffe0ff */
[----:B------:R-:W-:-:S04]  /*2700*/  UISETP.NE.AND UP0, UPT, UR4, 0x3, UPT ;  /* 0x000000030400788c */ /* 0x000fc8000bf05270 */
[----:B------:R-:W-:Y:S02]  /*2710*/  USEL UR5, URZ, 0x1, UP0 ;  /* 0x00000001ff057887 */ /* 0x000fe40008000000 */
[----:B------:R-:W-:-:S04]  /*2720*/  USEL UR4, UR4, URZ, UP0 ;  /* 0x000000ff04047287 */ /* 0x000fc80008000000 */
[----:B------:R-:W-:Y:S01]  /*2730*/  ULEA UR4, UR4, UR6, 0x3 ;  /* 0x0000000604047291 */ /* 0x000fe2000f8e18ff */
[----:B-1----:R-:W-:-:S04]  /*2740*/  LOP3.LUT R2, R12, UR5, RZ, 0x3c, !PT ;  /* 0x000000050c027c12 */ /* 0x002fc8000f8e3cff */
[----:B------:R-:W-:Y:S01]  /*2750*/  SHF.L.U32 R2, R2, 0x1f, RZ ;  /* 0x0000001f02027819 */ /* 0x000fe200000006ff */
[----:B------:R-:W-:-:S07]  /*2760*/  IMAD.U32 R0, RZ, RZ, UR4 ;  /* 0x00000004ff007e24 */ /* 0x000fce000f8e00ff */
.L_x_45:
[----:B-1----:R1:W2:Y:S02]  /*2770*/  SYNCS.PHASECHK.TRANS64.TRYWAIT P0, [R0+URZ], R2 ;  /* 0x00000002000075a7 */ /* 0x0022a400080011ff */
[----:B--2---:R-:W-:Y:S05]  /*2780*/  @!P0 NANOSLEEP.SYNCS 0x989680 ;  /* 0x009896800000895d */ /* 0x004fea0003900000 */
[----:B------:R-:W2:Y:S02]  /*2790*/  @!P0 SYNCS.PHASECHK.TRANS64 P0, [R0+URZ], R2 ;  /* 0x00000002000085a7 */ /* 0x000ea400080010ff */
[----:B--2---:R-:W-:Y:S05]  /*27a0*/  @P0 EXIT ;  /* 0x000000000000094d */ /* 0x004fea0003800000 */
[----:B------:R-:W-:Y:S05]  /*27b0*/  BRA `(.L_x_45) ;  /* 0xfffffffc00ec7947 */ /* 0x000fea000383ffff */
.L_x_22:
[----:B------:R-:W-:-:S04]  /*27c0*/  UISETP.NE.AND UP0, UPT, UR48, URZ, UPT ;  /* 0x000000ff3000728c */ /* 0x000fc8000bf05270 */
[----:B------:R-:W-:-:S09]  /*27d0*/  UISETP.NE.OR UP0, UPT, UR18, 0x1, UP0 ;  /* 0x000000011200788c */ /* 0x000fd20008705670 */
[----:B------:R-:W-:Y:S05]  /*27e0*/  BRA.U UP0, `(.L_x_46) ;  /* 0x0000000500487547 */ /* 0x000fea000b800000 */
[----:B------:R-:W-:Y:S01]  /*27f0*/  ISETP.GE.U32.AND P2, PT, R0, 0x2, PT ;  /* 0x000000020000780c */ /* 0x000fe20003f46070 */
[----:B------:R-:W-:Y:S01]  /*2800*/  IMAD.MOV.U32 R12, RZ, RZ, 0x1 ;  /* 0x00000001ff0c7424 */ /* 0x000fe200078e00ff */
[----:B------:R-:W-:Y:S02]  /*2810*/  CS2R R10, SRZ ;  /* 0x00000000000a7805 */ /* 0x000fe4000001ff00 */
[----:B------:R-:W-:Y:S01]  /*2820*/  CS2R R8, SRZ ;  /* 0x0000000000087805 */ /* 0x000fe2000001ff00 */
[----:B------:R-:W-:Y:S01]  /*2830*/  UMOV UR6, 0x400 ;  /* 0x0000040000067882 */ /* 0x000fe20000000000 */
[----:B------:R-:W-:Y:S01]  /*2840*/  UMOV UR5, URZ ;  /* 0x000000ff00057c82 */ /* 0x000fe20008000000 */
[----:B------:R-:W-:-:S12]  /*2850*/  ULEA UR6, UR48, UR6, 0x18 ;  /* 0x0000000630067291 */ /* 0x000fd8000f8ec0ff */
.L_x_50:
[----:B------:R-:W-:Y:S02]  /*2860*/  LEA R2, R8, UR6, 0x3 ;  /* 0x0000000608027c11 */ /* 0x000fe4000f8e18ff */
[----:B------:R-:W-:-:S03]  /*2870*/  SHF.L.U32 R4, R9, 0x1f, RZ ;  /* 0x0000001f09047819 */ /* 0x000fc600000006ff */
[----:B------:R-:W-:Y:S01]  /*2880*/  VIADD R5, R2, 0xc0 ;  /* 0x000000c002057836 */ /* 0x000fe20000000000 */
[----:B------:R-:W2:Y:S02]  /*2890*/  SYNCS.PHASECHK.TRANS64.TRYWAIT P0, [R2+URZ+0xb0], R4 ;  /* 0x0000b004020075a7 */ /* 0x000ea400080011ff */
[----:B--2---:R-:W-:Y:S05]  /*28a0*/  @!P0 BRA `(.L_x_47) ;  /* 0x0000004000008947 */ /* 0x004fea0003800000 */
.L_x_109:
[----:B------:R-:W-:Y:S01]  /*28b0*/  ULEA UR4, UR5, UR6, 0x3 ;  /* 0x0000000605047291 */ /* 0x000fe2000f8e18ff */
[----:B--2---:R-:W-:Y:S01]  /*28c0*/  PRMT R2, RZ, 0x654, R5 ;  /* 0x00000654ff027816 */ /* 0x004fe20000000005 */
[----:B------:R-:W-:Y:S01]  /*28d0*/  @!P2 IMAD.MOV.U32 R4, RZ, RZ, 0x10 ;  /* 0x00000010ff04a424 */ /* 0x000fe200078e00ff */
[----:B------:R-:W-:Y:S01]  /*28e0*/  SHF.L.U32 R5, R12, 0x1f, RZ ;  /* 0x0000001f0c057819 */ /* 0x000fe200000006ff */
[----:B------:R-:W-:Y:S01]  /*28f0*/  UIADD3 UR7, UPT, UPT, UR4, 0x50, URZ ;  /* 0x0000005004077890 */ /* 0x000fe2000fffe0ff */
[----:B------:R2:W-:Y:S05]  /*2900*/  SYNCS.ARRIVE.TRANS64.RED.A1T0 RZ, [R2+URZ], RZ ;  /* 0x000000ff02ff79a7 */ /* 0x0005ea00081004ff */
[----:B------:R-:W-:Y:S01]  /*2910*/  IMAD.U32 R6, RZ, RZ, UR7 ;  /* 0x00000007ff067e24 */ /* 0x000fe2000f8e00ff */
[----:B------:R-:W3:Y:S04]  /*2920*/  SYNCS.PHASECHK.TRANS64.TRYWAIT P0, [UR4+0x60], R5 ;  /* 0x00006005ff0075a7 */ /* 0x000ee80008001104 */
[----:B------:R-:W-:Y:S01]  /*2930*/  PRMT R6, R0, 0x654, R6 ;  /* 0x0000065400067816 */ /* 0x000fe20000000006 */
[----:B--23--:R-:W-:Y:S06]  /*2940*/  @!P0 BRA `(.L_x_48) ;  /* 0x0000003c00ec8947 */ /* 0x00cfec0003800000 */
.L_x_111:
[----:B------:R-:W-:Y:S01]  /*2950*/  ULEA UR8, UR5, UR6, 0x4 ;  /* 0x0000000605087291 */ /* 0x000fe2000f8e20ff */
[----:B------:R-:W-:Y:S01]  /*2960*/  SEL R3, R6, R3, !P2 ;  /* 0x0000000306037207 */ /* 0x000fe20005000000 */
[----:B------:R-:W-:Y:S01]  /*2970*/  UIADD3 UR9, UPT, UPT, UR4, 0x50, URZ ;  /* 0x0000005004097890 */ /* 0x000fe2000fffe0ff */
[----:B--2---:R-:W-:Y:S01]  /*2980*/  LEA R2, R11, UR6, 0x3 ;  /* 0x000000060b027c11 */ /* 0x004fe2000f8e18ff */
[----:B------:R-:W-:Y:S01]  /*2990*/  UIADD3 UR8, UPT, UPT, UR8, 0xe0, URZ ;  /* 0x000000e008087890 */ /* 0x000fe2000fffe0ff */
[----:B------:R2:W-:Y:S01]  /*29a0*/  @!P2 SYNCS.ARRIVE.TRANS64.RED RZ, [R3+URZ], R4 ;  /* 0x0000000403ffa9a7 */ /* 0x0005e200080004ff */
[----:B------:R-:W-:Y:S01]  /*29b0*/  UIADD3 UR4, UPT, UPT, UR5, 0x1, URZ ;  /* 0x0000000105047890 */ /* 0x000fe2000fffe0ff */
[----:B------:R-:W-:-:S03]  /*29c0*/  VIADD R8, R8, 0x1 ;  /* 0x0000000108087836 */ /* 0x000fc60000000000 */
[----:B------:R-:W-:Y:S02]  /*29d0*/  UISETP.NE.AND UP0, UPT, UR4, 0x2, UPT ;  /* 0x000000020400788c */ /* 0x000fe4000bf05270 */
[----:B------:R-:W-:Y:S01]  /*29e0*/  ISETP.NE.AND P0, PT, R8, 0x2, PT ;  /* 0x000000020800780c */ /* 0x000fe20003f05270 */
[----:B------:R-:W-:Y:S06]  /*29f0*/  UGETNEXTWORKID.BROADCAST [UR8], [UR9] ;  /* 0x00000000080073ca */ /* 0x000fec0008000100 */
[----:B------:R-:W-:Y:S02]  /*2a00*/  USEL UR7, URZ, 0x1, UP0 ;  /* 0x00000001ff077887 */ /* 0x000fe40008000000 */
[----:B------:R-:W-:-:S04]  /*2a10*/  USEL UR5, UR4, URZ, UP0 ;  /* 0x000000ff04057287 */ /* 0x000fc80008000000 */
[----:B------:R-:W-:Y:S02]  /*2a20*/  LOP3.LUT R12, R12, UR7, RZ, 0x3c, !PT ;  /* 0x000000070c0c7c12 */ /* 0x000fe4000f8e3cff */
[----:B--2---:R-:W-:-:S04]  /*2a30*/  SHF.L.U32 R4, R10, 0x1f, RZ ;  /* 0x0000001f0a047819 */ /* 0x004fc800000006ff */
[----:B------:R-:W2:Y:S02]  /*2a40*/  SYNCS.PHASECHK.TRANS64.TRYWAIT P1, [R2+URZ+0x50], R4 ;  /* 0x00005004020075a7 */ /* 0x000ea400080211ff */
[----:B--2---:R-:W-:Y:S05]  /*2a50*/  @!P1 BRA `(.L_x_49) ;  /* 0x0000003c00c09947 */ /* 0x004fea0003800000 */
.L_x_112:
[C---:B--2---:R-:W-:Y:S01]  /*2a60*/  LEA R4, R11.reuse, UR6, 0x4 ;  /* 0x000000060b047c11 */ /* 0x044fe2000f8e20ff */
[----:B------:R-:W-:Y:S01]  /*2a70*/  VIADD R2, R2, 0x60 ;  /* 0x0000006002027836 */ /* 0x000fe20000000000 */
[----:B------:R-:W-:Y:S01]  /*2a80*/  SEL R8, R8, RZ, P0 ;  /* 0x000000ff08087207 */ /* 0x000fe20000000000 */
[----:B------:R-:W-:-:S03]  /*2a90*/  VIADD R11, R11, 0x1 ;  /* 0x000000010b0b7836 */ /* 0x000fc60000000000 */
[----:B------:R-:W2:Y:S01]  /*2aa0*/  LDS.128 R4, [R4+0xe0] ;  /* 0x0000e00004047984 */ /* 0x000ea20000000c00 */
[----:B------:R-:W-:Y:S02]  /*2ab0*/  PRMT R2, RZ, 0x654, R2 ;  /* 0x00000654ff027816 */ /* 0x000fe40000000002 */
[C---:B------:R-:W-:Y:S01]  /*2ac0*/  ISETP.NE.AND P1, PT, R11.reuse, 0x2, PT ;  /* 0x000000020b00780c */ /* 0x040fe20003f25270 */
[----:B------:R-:W-:Y:S01]  /*2ad0*/  @!PT LDS RZ, [RZ] ;  /* 0x00000000fffff984 */ /* 0x000fe20000000800 */
[----:B------:R-:W-:Y:S01]  /*2ae0*/  @!PT LDS RZ, [RZ] ;  /* 0x00000000fffff984 */ /* 0x000fe20000000800 */
[----:B------:R-:W-:Y:S01]  /*2af0*/  @!PT LDS RZ, [RZ] ;  /* 0x00000000fffff984 */ /* 0x000fe20000000800 */
[----:B------:R-:W-:Y:S01]  /*2b00*/  @!PT LDS RZ, [RZ] ;  /* 0x00000000fffff984 */ /* 0x000fe20000000800 */
[----:B------:R3:W-:Y:S06]  /*2b10*/  MEMBAR.ALL.CTA ;  /* 0x0000000000007992 */ /* 0x0007ec0000008000 */
[----:B---3--:R-:W3:Y:S01]  /*2b20*/  FENCE.VIEW.ASYNC.S ;  /* 0x00000000000073c6 */ /* 0x008ee20000000000 */
[----:B------:R-:W-:Y:S01]  /*2b30*/  SEL R11, R11, RZ, P1 ;  /* 0x000000ff0b0b7207 */ /* 0x000fe20000800000 */
[----:B---3--:R3:W-:Y:S01]  /*2b40*/  SYNCS.ARRIVE.TRANS64.RED.A1T0 RZ, [R2+URZ], RZ ;  /* 0x000000ff02ff79a7 */ /* 0x0087e200081004ff */
[----:B--2---:R-:W-:-:S02]  /*2b50*/  LOP3.LUT P3, RZ, R6, 0x1, RZ, 0xc0, !PT ;  /* 0x0000000106ff7812 */ /* 0x004fc4000786c0ff */
[----:B------:R-:W-:-:S04]  /*2b60*/  SEL R4, RZ, 0x1, P1 ;  /* 0x00000001ff047807 */ /* 0x000fc80000800000 */
[----:B------:R-:W-:Y:S02]  /*2b70*/  LOP3.LUT R10, R10, R4, RZ, 0x3c, !PT ;  /* 0x000000040a0a7212 */ /* 0x000fe400078e3cff */
[----:B---3--:R-:W-:-:S04]  /*2b80*/  SEL R2, RZ, 0x1, P0 ;  /* 0x00000001ff027807 */ /* 0x008fc80000000000 */
[----:B------:R-:W-:Y:S01]  /*2b90*/  LOP3.LUT R9, R9, R2, RZ, 0x3c, !PT ;  /* 0x0000000209097212 */ /* 0x000fe200078e3cff */
[----:B------:R-:W-:Y:S06]  /*2ba0*/  @P3 BRA `(.L_x_50) ;  /* 0xfffffffc002c3947 */ /* 0x000fec000383ffff */
[----:B------:R-:W-:Y:S01]  /*2bb0*/  ULEA UR4, UR5, UR6, 0x3 ;  /* 0x0000000605047291 */ /* 0x000fe2000f8e18ff */
[----:B------:R-:W-:-:S08]  /*2bc0*/  SHF.L.U32 R2, R12, 0x1f, RZ ;  /* 0x0000001f0c027819 */ /* 0x000fd000000006ff */
[----:B------:R-:W2:Y:S02]  /*2bd0*/  SYNCS.PHASECHK.TRANS64 P0, [UR4+0x60], R2 ;  /* 0x00006002ff0075a7 */ /* 0x000ea40008001004 */
[----:B--2---:R-:W-:Y:S05]  /*2be0*/  @P0 BRA `(.L_x_51) ;  /* 0x0000000000080947 */ /* 0x004fea0003800000 */
[----:B------:R-:W2:Y:S02]  /*2bf0*/  SYNCS.PHASECHK.TRANS64.TRYWAIT P0, [UR4+0x60], R2 ;  /* 0x00006002ff0075a7 */ /* 0x000ea40008001104 */
[----:B--2---:R-:W-:Y:S05]  /*2c00*/  @!P0 BRA `(.L_x_52) ;  /* 0x0000003c00688947 */ /* 0x004fea0003800000 */
.L_x_51:
[----:B------:R-:W-:-:S04]  /*2c10*/  UIADD3 UR7, UPT, UPT, UR5, 0x1, URZ ;  /* 0x0000000105077890 */ /* 0x000fc8000fffe0ff */
[----:B------:R-:W-:-:S04]  /*2c20*/  UISETP.NE.AND UP0, UPT, UR7, 0x2, UPT ;  /* 0x000000020700788c */ /* 0x000fc8000bf05270 */
[----:B------:R-:W-:Y:S02]  /*2c30*/  USEL UR8, URZ, 0x1, UP0 ;  /* 0x00000001ff087887 */ /* 0x000fe40008000000 */
[----:B------:R-:W-:-:S04]  /*2c40*/  USEL UR7, UR7, URZ, UP0 ;  /* 0x000000ff07077287 */ /* 0x000fc80008000000 */
[----:B------:R-:W-:Y:S01]  /*2c50*/  ULEA UR7, UR7, UR6, 0x3 ;  /* 0x0000000607077291 */ /* 0x000fe2000f8e18ff */
[----:B--2---:R-:W-:-:S04]  /*2c60*/  LOP3.LUT R2, R12, UR8, RZ, 0x3c, !PT ;  /* 0x000000080c027c12 */ /* 0x004fc8000f8e3cff */
[----:B------:R-:W-:-:S04]  /*2c70*/  SHF.L.U32 R0, R2, 0x1f, RZ ;  /* 0x0000001f02007819 */ /* 0x000fc800000006ff */
[----:B------:R-:W2:Y:S02]  /*2c80*/  SYNCS.PHASECHK.TRANS64 P0, [UR7+0x60], R0 ;  /* 0x00006000ff0075a7 */ /* 0x000ea40008001007 */
[----:B-12---:R-:W-:Y:S05]  /*2c90*/  @P0 EXIT ;  /* 0x000000000000094d */ /* 0x006fea0003800000 */
[----:B------:R-:W-:Y:S02]  /*2ca0*/  SHF.L.U32 R2, R2, 0x1f, RZ ;  /* 0x0000001f02027819 */ /* 0x000fe400000006ff */
[----:B------:R-:W-:-:S07]  /*2cb0*/  MOV R0, UR7 ;  /* 0x0000000700007c02 */ /* 0x000fce0008000f00 */
.L_x_53:
[----:B-1----:R1:W2:Y:S02]  /*2cc0*/  SYNCS.PHASECHK.TRANS64.TRYWAIT P0, [R0+URZ+0x60], R2 ;  /* 0x00006002000075a7 */ /* 0x0022a400080011ff */
[----:B--2---:R-:W-:Y:S05]  /*2cd0*/  @!P0 NANOSLEEP.SYNCS 0x989680 ;  /* 0x009896800000895d */ /* 0x004fea0003900000 */
[----:B------:R-:W2:Y:S02]  /*2ce0*/  @!P0 SYNCS.PHASECHK.TRANS64 P0, [R0+URZ+0x60], R2 ;  /* 0x00006002000085a7 */ /* 0x000ea400080010ff */
[----:B--2---:R-:W-:Y:S05]  /*2cf0*/  @P0 EXIT ;  /* 0x000000000000094d */ /* 0x004fea0003800000 */
[----:B------:R-:W-:Y:S05]  /*2d00*/  BRA `(.L_x_53) ;  /* 0xfffffffc00ec7947 */ /* 0x000fea000383ffff */
.L_x_46:
[----:B------:R-:W-:Y:S05]  /*2d10*/  BRA.U UP4, `(.L_x_54) ;  /* 0x0000000d04807547 */ /* 0x000fea000b800000 */
[----:B------:R-:W-:Y:S01]  /*2d20*/  UMOV UR4, 0x40 ;  /* 0x0000004000047882 */ /* 0x000fe20000000000 */
[----:B------:R-:W-:Y:S01]  /*2d30*/  NOP ;  /* 0x0000000000007918 */ /* 0x000fe20000000000 */
[----:B------:R-:W-:Y:S01]  /*2d40*/  ULEA UR5, UR48, UR4, 0x18 ;  /* 0x0000000430057291 */ /* 0x000fe2000f8ec0ff */
[----:B------:R-:W-:Y:S02]  /*2d50*/  UMOV UR6, 0x400 ;  /* 0x0000040000067882 */ /* 0x000fe40000000000 */
[----:B------:R-:W-:-:S06]  /*2d60*/  ULEA UR6, UR48, UR6, 0x18 ;  /* 0x0000000630067291 */ /* 0x000fcc000f8ec0ff */
[----:B------:R-:W2:Y:S02]  /*2d70*/  LDS.U8 R0, [UR5+0x1c] ;  /* 0x00001c05ff007984 */ /* 0x000ea40008000000 */
[----:B--2---:R-:W-:-:S13]  /*2d80*/  ISETP.NE.AND P0, PT, R0, RZ, PT ;  /* 0x000000ff0000720c */ /* 0x004fda0003f05270 */
[----:B------:R-:W-:Y:S05]  /*2d90*/  @P0 BRA `(.L_x_55) ;  /* 0x0000000000580947 */ /* 0x000fea0003800000 */
[----:B------:R-:W-:-:S13]  /*2da0*/  ELECT P0, URZ, PT ;  /* 0x0000000000ff782f */ /* 0x000fda0003800000 */
[----:B------:R-:W-:Y:S05]  /*2db0*/  @!P0 BRA `(.L_x_56) ;  /* 0x0000000000608947 */ /* 0x000fea0003800000 */
[----:B------:R-:W-:Y:S01]  /*2dc0*/  UMOV UR4, 0x10 ;  /* 0x0000001000047882 */ /* 0x000fe20000000000 */
[----:B------:R-:W-:Y:S01]  /*2dd0*/  HFMA2 R0, -RZ, RZ, 0, 5.9604644775390625e-08 ;  /* 0x00000001ff007431 */ /* 0x000fe200000001ff */
[----:B------:R-:W-:-:S03]  /*2de0*/  MOV R3, 0xffff ;  /* 0x0000ffff00037802 */ /* 0x000fc60000000f00 */
[----:B------:R-:W-:Y:S04]  /*2df0*/  DEPBAR.LE SB2, 0x36 ;  /* 0x0000ad800000791a */ /* 0x000fe80000000000 */
[----:B------:R-:W2:Y:S02]  /*2e00*/  UTCATOMSWS.FIND_AND_SET.ALIGN UP0, UR4, UR4 ;  /* 0x00000004000475e3 */ /* 0x000ea40008000800 */
[----:B--2---:R-:W-:Y:S01]  /*2e10*/  MOV R4, UR4 ;  /* 0x0000000400047c02 */ /* 0x004fe20008000f00 */
[----:B------:R-:W-:Y:S06]  /*2e20*/  BRA.U UP0, `(.L_x_57) ;  /* 0x0000000100187547 */ /* 0x000fec000b800000 */
.L_x_58:
[----:B------:R-:W-:Y:S05]  /*2e30*/  NANOSLEEP 0x64 ;  /* 0x000000640000795d */ /* 0x000fea0003800000 */
[----:B------:R-:W-:-:S05]  /*2e40*/  UMOV UR4, 0x10 ;  /* 0x0000001000047882 */ /* 0x000fca0000000000 */
[----:B------:R-:W-:Y:S04]  /*2e50*/  DEPBAR.LE SB2, 0x36 ;  /* 0x0000ad800000791a */ /* 0x000fe80000000000 */
[----:B------:R-:W2:Y:S02]  /*2e60*/  UTCATOMSWS.FIND_AND_SET.ALIGN UP0, UR4, UR4 ;  /* 0x00000004000475e3 */ /* 0x000ea40008000800 */
[----:B--2---:R-:W-:Y:S01]  /*2e70*/  MOV R4, UR4 ;  /* 0x0000000400047c02 */ /* 0x004fe20008000f00 */
[----:B------:R-:W-:Y:S05]  /*2e80*/  BRA.U !UP0, `(.L_x_58) ;  /* 0xfffffffd08e87547 */ /* 0x000fea000b83ffff */
.L_x_57:
[-C--:B------:R-:W-:Y:S02]  /*2e90*/  SHF.L.U32 R3, R3, R4.reuse, RZ ;  /* 0x0000000403037219 */ /* 0x080fe400000006ff */
[----:B------:R-:W-:Y:S01]  /*2ea0*/  SHF.L.U32 R0, R0, R4, RZ ;  /* 0x0000000400007219 */ /* 0x000fe200000006ff */
[----:B------:R-:W-:Y:S02]  /*2eb0*/  IMAD.SHL.U32 R4, R4, 0x20, RZ ;  /* 0x0000002004047824 */ /* 0x000fe400078e00ff */
[----:B------:R2:W-:Y:S04]  /*2ec0*/  ATOMS.OR RZ, [UR5+0x14], R3 ;  /* 0x00001403ffff798c */ /* 0x0005e8000b000005 */
[----:B------:R2:W-:Y:S04]  /*2ed0*/  ATOMS.OR RZ, [UR5+0x18], R0 ;  /* 0x00001800ffff798c */ /* 0x0005e8000b000005 */
[----:B------:R2:W-:Y:S01]  /*2ee0*/  STS [UR6+0x100], R4 ;  /* 0x00010004ff007988 */ /* 0x0005e20008000806 */
[----:B------:R-:W-:Y:S05]  /*2ef0*/  BRA `(.L_x_56) ;  /* 0x0000000000107947 */ /* 0x000fea0003800000 */
.L_x_55:
[----:B------:R-:W-:Y:S02]  /*2f00*/  MOV R0, 0xffffffff ;  /* 0xffffffff00007802 */ /* 0x000fe40000000f00 */
[----:B------:R-:W-:-:S03]  /*2f10*/  MOV R4, 0x2f40 ;  /* 0x00002f4000047802 */ /* 0x000fc60000000f00 */
[----:B------:R2:W-:Y:S04]  /*2f20*/  STS [UR6+0x100], R0 ;  /* 0x00010000ff007988 */ /* 0x0005e80008000806 */
[----:B-12--5:R-:W-:Y:S05]  /*2f30*/  CALL.REL.NOINC `($__internal_1_$__cuda_sm10x_tcgen05_guardrail_trap_phase_invalid_during_alloc) ;  /* 0x0000003c00e87944 */ /* 0x026fea0003c00000 */
.L_x_56:
[----:B------:R-:W-:Y:S05]  /*2f40*/  WARPSYNC.ALL ;  /* 0x0000000000007948 */ /* 0x000fea0003800000 */
[----:B------:R-:W3:Y:S01]  /*2f50*/  S2UR UR4, SR_CgaCtaId ;  /* 0x00000000000479c3 */ /* 0x000ee20000008800 */
[----:B------:R-:W-:Y:S01]  /*2f60*/  UMOV UR13, 0x400 ;  /* 0x00000400000d7882 */ /* 0x000fe20000000000 */
[----:B------:R-:W-:-:S06]  /*2f70*/  NOP ;  /* 0x0000000000007918 */ /* 0x000fcc0000000000 */
[----:B------:R-:W-:Y:S06]  /*2f80*/  BAR.ARV 0x6, 0xa0 ;  /* 0x0182800000007b1d */ /* 0x000fec0000002000 */
[----:B------:R-:W4:Y:S01]  /*2f90*/  LDCU UR5, c[0x0][0x38c] ;  /* 0x00007180ff0577ac */ /* 0x000f220008000800 */
[----:B------:R-:W-:Y:S01]  /*2fa0*/  LOP3.LUT R2, R2, 0xffff, RZ, 0xc0, !PT ;  /* 0x0000ffff02027812 */ /* 0x000fe200078ec0ff */
[----:B------:R-:W-:Y:S01]  /*2fb0*/  IMAD.MOV.U32 R11, RZ, RZ, 0x1 ;  /* 0x00000001ff0b7424 */ /* 0x000fe200078e00ff */
[----:B------:R-:W-:Y:S01]  /*2fc0*/  CS2R R8, SRZ ;  /* 0x0000000000087805 */ /* 0x000fe2000001ff00 */
[----:B------:R-:W1:Y:S01]  /*2fd0*/  LDCU UR8, c[0x0][0x38c] ;  /* 0x00007180ff0877ac */ /* 0x000e620008000800 */
[----:B------:R-:W-:Y:S01]  /*2fe0*/  R2UR UR15, R2 ;  /* 0x00000000020f72ca */ /* 0x000fe200000e0000 */
[----:B------:R-:W-:Y:S01]  /*2ff0*/  IMAD.MOV.U32 R10, RZ, RZ, RZ ;  /* 0x000000ffff0a7224 */ /* 0x000fe200078e00ff */
[----:B------:R-:W-:Y:S01]  /*3000*/  UMOV UR18, URZ ;  /* 0x000000ff00127c82 */ /* 0x000fe20008000000 */
[----:B------:R-:W-:Y:S01]  /*3010*/  UMOV UR10, URZ ;  /* 0x000000ff000a7c82 */ /* 0x000fe20008000000 */
[----:B---3--:R-:W-:Y:S01]  /*3020*/  ULEA UR13, UR4, UR13, 0x18 ;  /* 0x0000000d040d7291 */ /* 0x008fe2000f8ec0ff */
[----:B------:R-:W-:Y:S01]  /*3030*/  UMOV UR20, 0x0 ;  /* 0x0000000000147882 */ /* 0x000fe20000000000 */
[----:B------:R-:W-:-:S02]  /*3040*/  UMOV UR21, 0x41004a0 ;  /* 0x041004a000157882 */ /* 0x000fc40000000000 */
[----:B------:R-:W-:Y:S02]  /*3050*/  UIADD3 UR6, UPT, UPT, UR13, 0x2400, URZ ;  /* 0x000024000d067890 */ /* 0x000fe4000fffe0ff */
[----:B------:R-:W-:Y:S02]  /*3060*/  UIADD3 UR7, UPT, UPT, UR13, 0x3c00, URZ ;  /* 0x00003c000d077890 */ /* 0x000fe4000fffe0ff */
[----:B----4-:R-:W-:Y:S01]  /*3070*/  UIADD3 UR5, UPT, UPT, UR5, 0x1f, URZ ;  /* 0x0000001f05057890 */ /* 0x010fe2000fffe0ff */
[----:B--2---:R-:W2:Y:S01]  /*3080*/  LDS R0, [UR13+0x100] ;  /* 0x0001000dff007984 */ /* 0x004ea20008000800 */
[----:B------:R-:W-:Y:S02]  /*3090*/  USHF.R.U32.HI UR6, URZ, 0x4, UR6 ;  /* 0x00000004ff067899 */ /* 0x000fe40008011606 */
[----:B------:R-:W-:Y:S02]  /*30a0*/  USHF.R.S32.HI UR4, URZ, 0x1f, UR5 ;  /* 0x0000001fff047899 */ /* 0x000fe40008011405 */
[----:B------:R-:W-:-:S02]  /*30b0*/  ULOP3.LUT UR6, UR6, 0x3fff, URZ, 0xc0, !UPT ;  /* 0x00003fff06067892 */ /* 0x000fc4000f8ec0ff */
[----:B------:R-:W-:Y:S02]  /*30c0*/  ULEA.HI UR4, UR4, UR5, URZ, 0x5 ;  /* 0x0000000504047291 */ /* 0x000fe4000f8f28ff */
[----:B------:R-:W-:Y:S02]  /*30d0*/  USHF.R.U32.HI UR5, URZ, 0x4, UR7 ;  /* 0x00000004ff057899 */ /* 0x000fe40008011607 */
[----:B------:R-:W-:Y:S02]  /*30e0*/  USHF.R.S32.HI UR22, URZ, 0x5, UR4 ;  /* 0x00000005ff167899 */ /* 0x000fe40008011404 */
[----:B------:R-:W-:Y:S02]  /*30f0*/  ULOP3.LUT UR5, UR5, 0x3fff, URZ, 0xc0, !UPT ;  /* 0x00003fff05057892 */ /* 0x000fe4000f8ec0ff */
[----:B------:R-:W-:Y:S02]  /*3100*/  UISETP.LT.AND UP0, UPT, UR22, 0x1, UPT ;  /* 0x000000011600788c */ /* 0x000fe4000bf01270 */
[----:B------:R-:W-:-:S02]  /*3110*/  ULOP3.LUT UR16, UR6, 0x10000, URZ, 0xfc, !UPT ;  /* 0x0001000006107892 */ /* 0x000fc4000f8efcff */
[----:B------:R-:W-:Y:S02]  /*3120*/  USEL UR23, UR22, 0x1, !UP0 ;  /* 0x0000000116177887 */ /* 0x000fe4000c000000 */
[----:B------:R-:W-:Y:S02]  /*3130*/  ULOP3.LUT UR17, UR5, 0x10000, URZ, 0xfc, !UPT ;  /* 0x0001000005117892 */ /* 0x000fe4000f8efcff */
[----:B------:R-:W-:Y:S02]  /*3140*/  UIADD3 UR23, UPT, UPT, -UR23, URZ, URZ ;  /* 0x000000ff17177290 */ /* 0x000fe4000fffe1ff */
[----:B-1----:R-:W-:Y:S01]  /*3150*/  UISETP.GE.AND UP4, UPT, UR8, 0x1, UPT ;  /* 0x000000010800788c */ /* 0x002fe2000bf86270 */
[----:B--2---:R-:W-:-:S15]  /*3160*/  R2UR UR24, R0 ;  /* 0x00000000001872ca */ /* 0x004fde00000e0000 */
.L_x_65:
[----:B------:R-:W-:Y:S02]  /*3170*/  LEA R0, R10, UR13, 0x3 ;  /* 0x0000000d0a007c11 */ /* 0x000fe4000f8e18ff */
[----:B------:R-:W-:Y:S02]  /*3180*/  SHF.L.U32 R2, R9, 0x1f, RZ ;  /* 0x0000001f09027819 */ /* 0x000fe400000006ff */
[----:B------:R-:W-:Y:S01]  /*3190*/  PLOP3.LUT P0, PT, PT, PT, UP4, 0x80, 0x8 ;  /* 0x000000000008781c */ /* 0x000fe20003f0f048 */
[----:B------:R-:W-:Y:S01]  /*31a0*/  VIADD R3, R0, 0x60 ;  /* 0x0000006000037836 */ /* 0x000fe20000000000 */
[----:B-1----:R-:W1:Y:S02]  /*31b0*/  SYNCS.PHASECHK.TRANS64.TRYWAIT P1, [R0+URZ+0x50], R2 ;  /* 0x00005002000075a7 */ /* 0x002e6400080211ff */
[----:B-1-3--:R-:W-:Y:S09]  /*31c0*/  @!P1 BRA `(.L_x_59) ;  /* 0x0000003800109947 */ /* 0x00aff20003800000 */
.L_x_114:
[----:B------:R-:W-:Y:S01]  /*31d0*/  LEA R4, R10, UR13, 0x4 ;  /* 0x0000000d0a047c11 */ /* 0x000fe2000f8e20ff */
[----:B------:R-:W-:Y:S01]  /*31e0*/  @UP4 ULEA UR4, UR10, UR13, 0x3 ;  /* 0x0000000d0a044291 */ /* 0x000fe2000f8e18ff */
[----:B------:R-:W-:Y:S01]  /*31f0*/  PLOP3.LUT P2, PT, PT, PT, PT, 0x80, 0x8 ;  /* 0x000000000008781c */ /* 0x000fe20003f4f070 */
[----:B------:R-:W-:Y:S01]  /*3200*/  ULEA UR19, UR18, UR13, 0x3 ;  /* 0x0000000d12137291 */ /* 0x000fe2000f8e18ff */
[----:B------:R-:W-:Y:S02]  /*3210*/  PRMT R3, RZ, 0x654, R3 ;  /* 0x00000654ff037816 */ /* 0x000fe40000000003 */
[----:B------:R-:W2:Y:S01]  /*3220*/  LDS.128 R4, [R4+0xe0] ;  /* 0x0000e00004047984 */ /* 0x000ea20000000c00 */
[----:B-1----:R-:W-:Y:S02]  /*3230*/  @P0 SHF.L.U32 R2, R8, 0x1f, RZ ;  /* 0x0000001f08020819 */ /* 0x002fe400000006ff */
[----:B------:R-:W-:Y:S01]  /*3240*/  SHF.L.U32 R0, R11, 0x1f, RZ ;  /* 0x0000001f0b007819 */ /* 0x000fe200000006ff */
[----:B------:R-:W-:Y:S01]  /*3250*/  @!PT LDS RZ, [RZ] ;  /* 0x00000000fffff984 */ /* 0x000fe20000000800 */
[----:B------:R-:W-:Y:S01]  /*3260*/  @!PT LDS RZ, [RZ] ;  /* 0x00000000fffff984 */ /* 0x000fe20000000800 */
[----:B------:R-:W-:Y:S01]  /*3270*/  @!PT LDS RZ, [RZ] ;  /* 0x00000000fffff984 */ /* 0x000fe20000000800 */
[----:B------:R-:W-:Y:S01]  /*3280*/  @!PT LDS RZ, [RZ] ;  /* 0x00000000fffff984 */ /* 0x000fe20000000800 */
[----:B------:R1:W-:Y:S06]  /*3290*/  MEMBAR.ALL.CTA ;  /* 0x0000000000007992 */ /* 0x0003ec0000008000 */
[----:B-1----:R-:W1:Y:S02]  /*32a0*/  FENCE.VIEW.ASYNC.S ;  /* 0x00000000000073c6 */ /* 0x002e640000000000 */
[----:B-1----:R1:W-:Y:S01]  /*32b0*/  SYNCS.ARRIVE.TRANS64.RED.A1T0 RZ, [R3+URZ], RZ ;  /* 0x000000ff03ff79a7 */ /* 0x0023e200081004ff */
[----:B------:R1:W3:Y:S01]  /*32c0*/  @P0 SYNCS.PHASECHK.TRANS64.TRYWAIT P2, [UR4], R2 ;  /* 0x00000002ff0005a7 */ /* 0x0002e20008041104 */
[----:B--2---:R-:W-:Y:S01]  /*32d0*/  LOP3.LUT P1, RZ, R6, 0x1, RZ, 0xc0, !PT ;  /* 0x0000000106ff7812 */ /* 0x004fe2000782c0ff */
[----:B------:R-:W2:Y:S02]  /*32e0*/  SYNCS.PHASECHK.TRANS64.TRYWAIT P0, [UR19+0x90], R0 ;  /* 0x00009000ff0075a7 */ /* 0x000ea40008001113 */
[----:B-123--:R-:W-:Y:S10]  /*32f0*/  @!P0 BRA `(.L_x_60) ;  /* 0x0000003400d88947 */ /* 0x00eff40003800000 */
.L_x_116:
[----:B------:R-:W-:Y:S01]  /*3300*/  IADD3 R10, PT, PT, R10, 0x1, RZ ;  /* 0x000000010a0a7810 */ /* 0x000fe20007ffe0ff */
[----:B------:R-:W-:Y:S06]  /*3310*/  BRA.U !UP4, `(.L_x_61) ;  /* 0x000000010ca07547 */ /* 0x000fec000b800000 */
[----:B------:R-:W-:Y:S02]  /*3320*/  ULEA.HI UR4, UR18, UR18, URZ, 0x1 ;  /* 0x0000001212047291 */ /* 0x000fe4000f8f08ff */
[----:B------:R-:W-:Y:S02]  /*3330*/  UPLOP3.LUT UP2, UPT, UPT, UPT, UPT, 0x40, 0x4 ;  /* 0x000000000004789c */ /* 0x000fe40003f4e870 */
[----:B------:R-:W-:Y:S02]  /*3340*/  USHF.L.U32 UR5, UR4, 0x5, URZ ;  /* 0x0000000504057899 */ /* 0x000fe400080006ff */
[----:B------:R-:W-:Y:S02]  /*3350*/  ULOP3.LUT UR14, UR4, 0xffe, URZ, 0xc0, !UPT ;  /* 0x00000ffe040e7892 */ /* 0x000fe4000f8ec0ff */
[----:B------:R-:W-:Y:S02]  /*3360*/  ULOP3.LUT UR4, UR5, 0xffffffc0, URZ, 0xc0, !UPT ;  /* 0xffffffc005047892 */ /* 0x000fe4000f8ec0ff */
[----:B------:R-:W-:-:S02]  /*3370*/  UIADD3 UR14, UPT, UPT, -UR14, UR18, URZ ;  /* 0x000000120e0e7290 */ /* 0x000fc4000fffe1ff */
[----:B------:R-:W-:Y:S01]  /*3380*/  UIADD3 UR4, UPT, UPT, UR24, UR4, URZ ;  /* 0x0000000418047290 */ /* 0x000fe2000fffe0ff */
[----:B------:R-:W-:Y:S01]  /*3390*/  UMOV UR12, UR23 ;  /* 0x00000017000c7c82 */ /* 0x000fe20008000000 */
[----:B------:R-:W-:Y:S02]  /*33a0*/  UMOV UR11, UR22 ;  /* 0x00000016000b7c82 */ /* 0x000fe40008000000 */
[----:B------:R-:W-:Y:S01]  /*33b0*/  ULEA UR14, UR14, UR4, 0x14 ;  /* 0x000000040e0e7291 */ /* 0x000fe2000f8ea0ff */
[----:B------:R-:W-:-:S11]  /*33c0*/  UMOV UR5, UR10 ;  /* 0x0000000a00057c82 */ /* 0x000fd60008000000 */
.L_x_64:
[----:B------:R-:W-:Y:S02]  /*33d0*/  UIADD3 UR12, UPT, UPT, UR12, 0x1, URZ ;  /* 0x000000010c0c7890 */ /* 0x000fe4000fffe0ff */
[----:B--2---:R-:W-:Y:S02]  /*33e0*/  ULEA UR6, UR5, UR13, 0x3 ;  /* 0x0000000d05067291 */ /* 0x004fe4000f8e18ff */
[----:B------:R-:W-:Y:S01]  /*33f0*/  UISETP.NE.AND UP3, UPT, UR12, URZ, UPT ;  /* 0x000000ff0c00728c */ /* 0x000fe2000bf65270 */
[----:B---3--:R-:W-:Y:S10]  /*3400*/  @P2 BRA `(.L_x_62) ;  /* 0x00000000000c2947 */ /* 0x008ff40003800000 */
[----:B-1----:R-:W-:Y:S04]  /*3410*/  SHF.L.U32 R2, R8, 0x1f, RZ ;  /* 0x0000001f08027819 */ /* 0x002fe800000006ff */
[----:B------:R-:W1:Y:S02]  /*3420*/  SYNCS.PHASECHK.TRANS64.TRYWAIT P0, [UR6], R2 ;  /* 0x00000002ff0075a7 */ /* 0x000e640008001106 */
[----:B-1----:R-:W-:Y:S05]  /*3430*/  @!P0 BRA `(.L_x_63) ;  /* 0x0000003400a08947 */ /* 0x002fea0003800000 */
.L_x_62:
[----:B------:R-:W-:Y:S01]  /*3440*/  UISETP.NE.AND UP0, UPT, UR11, 0x1, UPT ;  /* 0x000000010b00788c */ /* 0x000fe2000bf05270 */
[----:B------:R-:W-:Y:S01]  /*3450*/  PLOP3.LUT P2, PT, PT, PT, PT, 0x80, 0x8 ;  /* 0x000000000008781c */ /* 0x000fe20003f4f070 */
[----:B------:R-:W-:Y:S02]  /*3460*/  UIADD3 UR4, UPT, UPT, UR5, 0x1, URZ ;  /* 0x0000000105047890 */ /* 0x000fe4000fffe0ff */
[----:B------:R-:W-:Y:S02]  /*3470*/  ULEA UR8, UR5, UR17, 0x7 ;  /* 0x0000001105087291 */ /* 0x000fe4000f8e38ff */
[----:B------:R-:W-:Y:S01]  /*3480*/  UISETP.NE.AND UP1, UPT, UR4, 0x3, UPT ;  /* 0x000000030400788c */ /* 0x000fe2000bf25270 */
[----:B------:R-:W-:Y:S01]  /*3490*/  PLOP3.LUT P0, PT, PT, PT, UP0, 0x80, 0x8 ;  /* 0x000000000008781c */ /* 0x000fe20003f0f008 */
[----:B------:R-:W-:Y:S02]  /*34a0*/  UIADD3 UR11, UPT, UPT, UR11, -0x1, URZ ;  /* 0xffffffff0b0b7890 */ /* 0x000fe4000fffe0ff */
[----:B------:R-:W-:Y:S02]  /*34b0*/  USEL UR7, URZ, 0x1, UP1 ;  /* 0x00000001ff077887 */ /* 0x000fe40008800000 */
[----:B------:R-:W-:Y:S01]  /*34c0*/  USEL UR10, UR4, URZ, UP1 ;  /* 0x000000ff040a7287 */ /* 0x000fe20008800000 */
[----:B------:R-:W-:Y:S03]  /*34d0*/  UMOV UR9, 0xc0004010 ;  /* 0xc000401000097882 */ /* 0x000fe60000000000 */
[----:B------:R-:W-:Y:S01]  /*34e0*/  @UP0 ULEA UR4, UR10, UR13, 0x3 ;  /* 0x0000000d0a040291 */ /* 0x000fe2000f8e18ff */
[----:B------:R-:W-:Y:S01]  /*34f0*/  LOP3.LUT R8, R8, UR7, RZ, 0x3c, !PT ;  /* 0x0000000708087c12 */ /* 0x000fe2000f8e3cff */
[----:B------:R-:W-:Y:S03]  /*3500*/  UMOV UR7, 0xc0004010 ;  /* 0xc000401000077882 */ /* 0x000fe60000000000 */
[----:B-1----:R-:W-:Y:S04]  /*3510*/  @P0 SHF.L.U32 R0, R8, 0x1f, RZ ;  /* 0x0000001f08000819 */ /* 0x002fe800000006ff */
[----:B------:R2:W3:Y:S01]  /*3520*/  @P0 SYNCS.PHASECHK.TRANS64.TRYWAIT P2, [UR4], R0 ;  /* 0x00000000ff0005a7 */ /* 0x0004e20008041104 */
[----:B------:R-:W-:Y:S02]  /*3530*/  UIADD3 UR4, UPT, UPT, UR6, 0x18, URZ ;  /* 0x0000001806047890 */ /* 0x000fe4000fffe0ff */
[----:B------:R-:W-:Y:S03]  /*3540*/  ULEA UR6, UR5, UR16, 0x7 ;  /* 0x0000001005067291 */ /* 0x000fe6000f8e38ff */
[----:B------:R-:W-:Y:S06]  /*3550*/  UMOV UR5, UR10 ;  /* 0x0000000a00057c82 */ /* 0x000fec0008000000 */
[----:B------:R2:W-:Y:S01]  /*3560*/  UTCIMMA gdesc[UR6], gdesc[UR8], tmem[UR14], tmem[UR20], idesc[UR21], UP2 ;  /* 0x00ff1408060075ea */ /* 0x0005e2000900010e */
[----:B------:R-:W-:Y:S01]  /*3570*/  UPLOP3.LUT UP2, UPT, UPT, UPT, UPT, 0x80, 0x8 ;  /* 0x000000000008789c */ /* 0x000fe20003f4f070 */
[----:B------:R2:W-:Y:S01]  /*3580*/  UTCBAR.MULTICAST [UR4], URZ, UR15 ;  /* 0x000000ff040073e9 */ /* 0x0005e2000800080f */
[----:B------:R-:W-:Y:S09]  /*3590*/  BRA.U UP3, `(.L_x_64) ;  /* 0xfffffffd038c7547 */ /* 0x000ff2000b83ffff */
.L_x_61:
[----:B--2---:R-:W-:Y:S01]  /*35a0*/  UIADD3 UR4, UPT, UPT, UR18, 0x1, URZ ;  /* 0x0000000112047890 */ /* 0x004fe2000fffe0ff */
[C---:B------:R-:W-:Y:S01]  /*35b0*/  ISETP.NE.AND P0, PT, R10.reuse, 0x2, PT ;  /* 0x000000020a00780c */ /* 0x040fe20003f05270 */
[----:B------:R-:W-:Y:S02]  /*35c0*/  UIADD3 UR5, UPT, UPT, UR19, 0x70, URZ ;  /* 0x0000007013057890 */ /* 0x000fe4000fffe0ff */
[----:B------:R-:W-:Y:S01]  /*35d0*/  UISETP.NE.AND UP0, UPT, UR4, 0x4, UPT ;  /* 0x000000040400788c */ /* 0x000fe2000bf05270 */
[----:B-1----:R-:W-:Y:S02]  /*35e0*/  SEL R0, RZ, 0x1, P0 ;  /* 0x00000001ff007807 */ /* 0x002fe40000000000 */
[----:B------:R-:W-:Y:S01]  /*35f0*/  SEL R10, R10, RZ, P0 ;  /* 0x000000ff0a0a7207 */ /* 0x000fe20000000000 */
[----:B------:R-:W-:Y:S01]  /*3600*/  USEL UR6, URZ, 0x1, UP0 ;  /* 0x00000001ff067887 */ /* 0x000fe20008000000 */
[----:B------:R-:W-:Y:S01]  /*3610*/  LOP3.LUT R9, R9, R0, RZ, 0x3c, !PT ;  /* 0x0000000009097212 */ /* 0x000fe200078e3cff */
[----:B------:R-:W-:Y:S01]  /*3620*/  USEL UR18, UR4, URZ, UP0 ;  /* 0x000000ff04127287 */ /* 0x000fe20008000000 */
[----:B------:R1:W-:Y:S03]  /*3630*/  UTCBAR [UR5], URZ ;  /* 0x000000ff050073e9 */ /* 0x0003e600080000ff */
[----:B------:R-:W-:Y:S01]  /*3640*/  LOP3.LUT R11, R11, UR6, RZ, 0x3c, !PT ;  /* 0x000000060b0b7c12 */ /* 0x000fe2000f8e3cff */
[----:B------:R-:W-:Y:S07]  /*3650*/  @P1 BRA `(.L_x_65) ;  /* 0xfffffff800c41947 */ /* 0x000fee000383ffff */
[----:B------:R-:W2:Y:S01]  /*3660*/  S2UR UR8, SR_CgaCtaId ;  /* 0x00000000000879c3 */ /* 0x000ea20000008800 */
[----:B------:R-:W-:Y:S01]  /*3670*/  ELECT P0, URZ, PT ;  /* 0x0000000000ff782f */ /* 0x000fe20003800000 */
[----:B------:R-:W-:Y:S01]  /*3680*/  IMAD.MOV.U32 R0, RZ, RZ, 0x1 ;  /* 0x00000001ff007424 */ /* 0x000fe200078e00ff */
[----:B------:R-:W-:Y:S01]  /*3690*/  UIADD3 UR13, UPT, UPT, UR13, 0x90, URZ ;  /* 0x000000900d0d7890 */ /* 0x000fe2000fffe0ff */
[----:B------:R-:W-:Y:S01]  /*36a0*/  SHF.L.U32 R2, R11, 0x1f, RZ ;  /* 0x0000001f0b027819 */ /* 0x000fe200000006ff */
[----:B------:R-:W-:-:S03]  /*36b0*/  UMOV UR4, 0x40 ;  /* 0x0000004000047882 */ /* 0x000fc60000000000 */
[----:B------:R-:W-:Y:S01]  /*36c0*/  UVIRTCOUNT.DEALLOC.SMPOOL 0x80 ;  /* 0x000000800000784c */ /* 0x000fe20000000000 */
[----:B--2---:R-:W-:Y:S02]  /*36d0*/  ULEA UR8, UR8, UR4, 0x18 ;  /* 0x0000000408087291 */ /* 0x004fe4000f8ec0ff */
[----:B------:R-:W-:-:S07]  /*36e0*/  ULEA UR4, UR18, UR13, 0x3 ;  /* 0x0000000d12047291 */ /* 0x000fce000f8e18ff */
[----:B------:R2:W-:Y:S02]  /*36f0*/  @P0 STS.U8 [UR8+0x1c], R0 ;  /* 0x00001c00ff000988 */ /* 0x0005e40008000008 */
[----:B------:R-:W4:Y:S02]  /*3700*/  SYNCS.PHASECHK.TRANS64.TRYWAIT P0, [UR4], R2 ;  /* 0x00000002ff0075a7 */ /* 0x000f240008001104 */
[----:B--2-4-:R-:W-:Y:S05]  /*3710*/  @!P0 BRA `(.L_x_66) ;  /* 0x0000003400008947 */ /* 0x014fea0003800000 */
.L_x_119:
[----:B------:R-:W-:-:S04]  /*3720*/  UIADD3 UR4, UPT, UPT, UR18, 0x1, URZ ;  /* 0x0000000112047890 */ /* 0x000fc8000fffe0ff */
[----:B------:R-:W-:-:S04]  /*3730*/  UISETP.NE.AND UP0, UPT, UR4, 0x4, UPT ;  /* 0x000000040400788c */ /* 0x000fc8000bf05270 */
[----:B------:R-:W-:Y:S02]  /*3740*/  USEL UR6, URZ, 0x1, UP0 ;  /* 0x00000001ff067887 */ /* 0x000fe40008000000 */
[----:B------:R-:W-:-:S04]  /*3750*/  USEL UR4, UR4, URZ, UP0 ;  /* 0x000000ff04047287 */ /* 0x000fc80008000000 */
[----:B-1----:R-:W-:Y:S01]  /*3760*/  ULEA UR5, UR4, UR13, 0x3 ;  /* 0x0000000d04057291 */ /* 0x002fe2000f8e18ff */
[----:B--2---:R-:W-:-:S04]  /*3770*/  LOP3.LUT R2, R11, UR6, RZ, 0x3c, !PT ;  /* 0x000000060b027c12 */ /* 0x004fc8000f8e3cff */
[----:B------:R-:W-:-:S04]  /*3780*/  SHF.L.U32 R3, R2, 0x1f, RZ ;  /* 0x0000001f02037819 */ /* 0x000fc800000006ff */
[----:B------:R-:W1:Y:S02]  /*3790*/  SYNCS.PHASECHK.TRANS64.TRYWAIT P0, [UR5], R3 ;  /* 0x00000003ff0075a7 */ /* 0x000e640008001105 */
[----:B-1----:R-:W-:Y:S05]  /*37a0*/  @!P0 BRA `(.L_x_67) ;  /* 0x0000003000f48947 */ /* 0x002fea0003800000 */
.L_x_121:
        /* <DEDUP_REMOVED lines=9> */
.L_x_123:
[----:B------:R-:W-:-:S04]  /*3840*/  UIADD3 UR4, UPT, UPT, UR4, 0x1, URZ ;  /* 0x0000000104047890 */ /* 0x000fc8000fffe0ff */
[----:B------:R-:W-:-:S04]  /*3850*/  UISETP.NE.AND UP0, UPT, UR4, 0x4, UPT ;  /* 0x000000040400788c */ /* 0x000fc8000bf05270 */
[----:B------:R-:W-:Y:S02]  /*3860*/  USEL UR5, URZ, 0x1, UP0 ;  /* 0x00000001ff057887 */ /* 0x000fe40008000000 */
[----:B------:R-:W-:-:S04]  /*3870*/  USEL UR4, UR4, URZ, UP0 ;  /* 0x000000ff04047287 */ /* 0x000fc80008000000 */
[----:B------:R-:W-:Y:S01]  /*3880*/  ULEA UR4, UR4, UR13, 0x3 ;  /* 0x0000000d04047291 */ /* 0x000fe2000f8e18ff */
[----:B------:R-:W-:-:S04]  /*3890*/  LOP3.LUT R2, R2, UR5, RZ, 0x3c, !PT ;  /* 0x0000000502027c12 */ /* 0x000fc8000f8e3cff */
[----:B------:R-:W-:-:S04]  /*38a0*/  SHF.L.U32 R2, R2, 0x1f, RZ ;  /* 0x0000001f02027819 */ /* 0x000fc800000006ff */
[----:B------:R-:W2:Y:S02]  /*38b0*/  SYNCS.PHASECHK.TRANS64.TRYWAIT P0, [UR4], R2 ;  /* 0x00000002ff0075a7 */ /* 0x000ea40008001104 */
[----:B--2---:R-:W-:Y:S05]  /*38c0*/  @!P0 BRA `(.L_x_69) ;  /* 0x0000003000dc8947 */ /* 0x004fea0003800000 */
.L_x_125:
[----:B------:R-:W-:Y:S01]  /*38d0*/  NOP ;  /* 0x0000000000007918 */ /* 0x000fe20000000000 */
[----:B-1----:R-:W1:Y:S01]  /*38e0*/  LDS R0, [UR8+0x14] ;  /* 0x00001408ff007984 */ /* 0x002e620008000800 */
[----:B------:R-:W-:Y:S01]  /*38f0*/  ULOP3.LUT UR4, UR24, 0xffff, URZ, 0xc0, !UPT ;  /* 0x0000ffff18047892 */ /* 0x000fe2000f8ec0ff */
[----:B------:R-:W-:Y:S01]  /*3900*/  UMOV UR5, 0xffff ;  /* 0x0000ffff00057882 */ /* 0x000fe20000000000 */
[----:B------:R-:W-:Y:S02]  /*3910*/  UMOV UR6, 0x1 ;  /* 0x0000000100067882 */ /* 0x000fe40000000000 */
[----:B------:R-:W-:-:S04]  /*3920*/  USHF.R.U32.HI UR4, URZ, 0x5, UR4 ;  /* 0x00000005ff047899 */ /* 0x000fc80008011604 */
[----:B------:R-:W-:Y:S02]  /*3930*/  USHF.L.U32 UR5, UR5, UR4, URZ ;  /* 0x0000000405057299 */ /* 0x000fe400080006ff */
[----:B------:R-:W-:-:S04]  /*3940*/  USHF.L.U32 UR4, UR6, UR4, URZ ;  /* 0x0000000406047299 */ /* 0x000fc800080006ff */
[----:B-1----:R-:W-:-:S04]  /*3950*/  LOP3.LUT R0, R0, UR5, RZ, 0xc0, !PT ;  /* 0x0000000500007c12 */ /* 0x002fc8000f8ec0ff */
[----:B------:R-:W-:-:S13]  /*3960*/  ISETP.NE.AND P0, PT, R0, UR5, PT ;  /* 0x0000000500007c0c */ /* 0x000fda000bf05270 */
[----:B------:R-:W-:Y:S05]  /*3970*/  @P0 BRA `(.L_x_70) ;  /* 0x0000000000580947 */ /* 0x000fea0003800000 */
[----:B------:R-:W1:Y:S02]  /*3980*/  LDS R0, [UR8+0x18] ;  /* 0x00001808ff007984 */ /* 0x000e640008000800 */
[----:B-1----:R-:W-:-:S04]  /*3990*/  LOP3.LUT R0, R0, UR4, RZ, 0xc0, !PT ;  /* 0x0000000400007c12 */ /* 0x002fc8000f8ec0ff */
[----:B------:R-:W-:-:S13]  /*39a0*/  ISETP.NE.AND P0, PT, R0, UR4, PT ;  /* 0x0000000400007c0c */ /* 0x000fda000bf05270 */
[----:B------:R-:W-:Y:S05]  /*39b0*/  @P0 BRA `(.L_x_71) ;  /* 0x00000000003c0947 */ /* 0x000fea0003800000 */
[----:B------:R-:W1:Y:S01]  /*39c0*/  S2R R2, SR_LANEID ;  /* 0x0000000000027919 */ /* 0x000e620000000000 */
[----:B------:R-:W-:-:S06]  /*39d0*/  ULOP3.LUT UR5, URZ, UR5, URZ, 0x33, !UPT ;  /* 0x00000005ff057292 */ /* 0x000fcc000f8e33ff */
[----:B------:R-:W-:-:S04]  /*39e0*/  IMAD.U32 R0, RZ, RZ, UR5 ;  /* 0x00000005ff007e24 */ /* 0x000fc8000f8e00ff */
[----:B------:R2:W4:Y:S02]  /*39f0*/  REDUX UR7, R0 ;  /* 0x00000000000773c4 */ /* 0x0005240000000000 */
[----:B------:R1:W-:Y:S01]  /*3a00*/  UTCATOMSWS.AND URZ, UR5 ;  /* 0x0000000500ff79e3 */ /* 0x0003e20008000000 */
[----:B--2---:R-:W-:Y:S01]  /*3a10*/  LOP3.LUT R0, RZ, UR4, RZ, 0x33, !PT ;  /* 0x00000004ff007c12 */ /* 0x004fe2000f8e33ff */
[----:B------:R-:W-:Y:S02]  /*3a20*/  VOTEU.ANY UR4, UPT, PT ;  /* 0x0000000000047886 */ /* 0x000fe400038e0100 */
[----:B------:R-:W-:Y:S02]  /*3a30*/  UFLO.U32 UR4, UR4 ;  /* 0x00000004000472bd */ /* 0x000fe400080e0000 */
[----:B------:R-:W2:Y:S04]  /*3a40*/  REDUX UR6, R0 ;  /* 0x00000000000673c4 */ /* 0x000ea80000000000 */
[----:B-1----:R-:W-:-:S02]  /*3a50*/  ISETP.EQ.U32.AND P0, PT, R2, UR4, PT ;  /* 0x0000000402007c0c */ /* 0x002fc4000bf02070 */
[----:B----4-:R-:W-:-:S11]  /*3a60*/  MOV R2, UR7 ;  /* 0x0000000700027c02 */ /* 0x010fd60008000f00 */
[----:B------:R1:W-:Y:S01]  /*3a70*/  @P0 ATOMS.AND RZ, [UR8+0x14], R2 ;  /* 0x00001402ffff098c */ /* 0x0003e2000a800008 */
[----:B--2---:R-:W-:-:S05]  /*3a80*/  IMAD.U32 R0, RZ, RZ, UR6 ;  /* 0x00000006ff007e24 */ /* 0x004fca000f8e00ff */
[----:B------:R1:W-:Y:S01]  /*3a90*/  @P0 ATOMS.AND RZ, [UR8+0x18], R0 ;  /* 0x00001800ffff098c */ /* 0x0003e2000a800008 */
[----:B------:R-:W-:Y:S05]  /*3aa0*/  BRA `(.L_x_72) ;  /* 0x0000000000147947 */ /* 0x000fea0003800000 */
.L_x_71:
[----:B------:R-:W-:Y:S02]  /*3ab0*/  MOV R2, 0x3ad0 ;  /* 0x00003ad000027802 */ /* 0x000fe40000000f00 */
[----:B---3-5:R-:W-:Y:S05]  /*3ac0*/  CALL.REL.NOINC `($__internal_0_$__cuda_sm10x_tcgen05_guardrail_trap_col_being_dealloced_not_returned_by_alloc) ;  /* 0x0000003000f87944 */ /* 0x028fea0003c00000 */
[----:B------:R-:W-:Y:S05]  /*3ad0*/  BRA `(.L_x_72) ;  /* 0x0000000000087947 */ /* 0x000fea0003800000 */
.L_x_70:
[----:B------:R-:W-:Y:S02]  /*3ae0*/  MOV R2, 0x3b00 ;  /* 0x00003b0000027802 */ /* 0x000fe40000000f00 */
[----:B---3-5:R-:W-:Y:S05]  /*3af0*/  CALL.REL.NOINC `($__internal_2_$__cuda_sm10x_tcgen05_guardrail_trap_unallocated_columns_being_dealloced) ;  /* 0x0000003400047944 */ /* 0x028fea0003c00000 */
.L_x_72:
[----:B------:R-:W-:Y:S01]  /*3b00*/  NOP ;  /* 0x0000000000007918 */ /* 0x000fe20000000000 */
[----:B------:R-:W-:Y:S05]  /*3b10*/  EXIT ;  /* 0x000000000000794d */ /* 0x000fea0003800000 */
.L_x_54:
[----:B------:R-:W-:-:S09]  /*3b20*/  UISETP.NE.OR UP0, UPT, UR18, 0x3, !UP3 ;  /* 0x000000031200788c */ /* 0x000fd2000df05670 */
[----:B------:R-:W-:Y:S05]  /*3b30*/  BRA.U UP0, `(.L_x_73) ;  /* 0x0000000d00347547 */ /* 0x000fea000b800000 */
[----:B------:R-:W2:Y:S01]  /*3b40*/  LDCU.64 UR4, c[0x0][0x888] ;  /* 0x00011100ff0477ac */ /* 0x000ea20008000a00 */
[----:B------:R-:W3:Y:S01]  /*3b50*/  LDC.64 R12, c[0x0][0x348] ;  /* 0x0000d200ff0c7b82 */ /* 0x000ee20000000a00 */
[----:B------:R-:W-:Y:S02]  /*3b60*/  HFMA2 R9, -RZ, RZ, 0, 0 ;  /* 0x00000000ff097431 */ /* 0x000fe400000001ff */
[----:B------:R-:W-:Y:S01]  /*3b70*/  IMAD.MOV.U32 R11, RZ, RZ, 0x1 ;  /* 0x00000001ff0b7424 */ /* 0x000fe200078e00ff */
[----:B------:R-:W4:Y:S01]  /*3b80*/  LDCU UR33, c[0x0][0x370] ;  /* 0x00006e00ff2177ac */ /* 0x000f220008000800 */
[----:B------:R-:W-:Y:S01]  /*3b90*/  IMAD.MOV.U32 R10, RZ, RZ, RZ ;  /* 0x000000ffff0a7224 */ /* 0x000fe200078e00ff */
[----:B------:R-:W-:Y:S01]  /*3ba0*/  MOV R3, 0x1000 ;  /* 0x0000100000037802 */ /* 0x000fe20000000f00 */
[----:B------:R-:W4:Y:S01]  /*3bb0*/  LDCU.128 UR28, c[0x0][0xb10] ;  /* 0x00016200ff1c77ac */ /* 0x000f220008000c00 */
[----:B------:R-:W1:Y:S01]  /*3bc0*/  LDCU UR32, c[0x0][0x374] ;  /* 0x00006e80ff2077ac */ /* 0x000e620008000800 */
[----:B------:R-:W1:Y:S01]  /*3bd0*/  LDCU.64 UR26, c[0x0][0x890] ;  /* 0x00011200ff1a77ac */ /* 0x000e620008000a00 */
[----:B--2---:R-:W-:Y:S01]  /*3be0*/  UISETP.NE.U32.AND UP0, UPT, UR4, URZ, UPT ;  /* 0x000000ff0400728c */ /* 0x004fe2000bf05070 */
[----:B------:R-:W2:Y:S01]  /*3bf0*/  LDCU UR16, c[0x0][0xb0c] ;  /* 0x00016180ff1077ac */ /* 0x000ea20008000800 */
[----:B------:R-:W3:Y:S01]  /*3c00*/  LDCU UR38, c[0x0][0xb20] ;  /* 0x00016400ff2677ac */ /* 0x000ee20008000800 */
[----:B------:R-:W3:Y:S01]  /*3c10*/  LDCU UR4, c[0x0][0xb30] ;  /* 0x00016600ff0477ac */ /* 0x000ee20008000800 */
[----:B------:R-:W-:Y:S01]  /*3c20*/  UMOV UR17, 0x400 ;  /* 0x0000040000117882 */ /* 0x000fe20000000000 */
[----:B----4-:R-:W-:-:S02]  /*3c30*/  UIMAD.WIDE.U32 UR6, UR33, UR28, URZ ;  /* 0x0000001c210672a5 */ /* 0x010fc4000f8e00ff */
[----:B-1----:R-:W-:Y:S02]  /*3c40*/  UIMAD.WIDE.U32 UR8, UR32, UR31, URZ ;  /* 0x0000001f200872a5 */ /* 0x002fe4000f8e00ff */
[----:B------:R-:W-:Y:S02]  /*3c50*/  ULEA UR17, UR48, UR17, 0x18 ;  /* 0x0000001130117291 */ /* 0x000fe4000f8ec0ff */
[----:B------:R-:W-:Y:S02]  /*3c60*/  USEL UR37, URZ, 0x1, UP5 ;  /* 0x00000001ff257887 */ /* 0x000fe4000a800000 */
[----:B------:R-:W-:Y:S02]  /*3c70*/  UISETP.NE.AND.EX UP5, UPT, UR5, URZ, UPT, UP0 ;  /* 0x000000ff0500728c */ /* 0x000fe4000bfa5300 */
[----:B------:R-:W-:Y:S02]  /*3c80*/  UISETP.NE.U32.AND UP6, UPT, UR26, URZ, UPT ;  /* 0x000000ff1a00728c */ /* 0x000fe4000bfc5070 */
[----:B------:R-:W-:-:S02]  /*3c90*/  UIADD3 UR5, UPT, UPT, UR17, 0x30, URZ ;  /* 0x0000003011057890 */ /* 0x000fc4000fffe0ff */
[----:B------:R-:W-:Y:S01]  /*3ca0*/  UISETP.NE.AND UP0, UPT, UR42, 0x1, UPT ;  /* 0x000000012a00788c */ /* 0x000fe2000bf05270 */
[----:B------:R-:W-:Y:S01]  /*3cb0*/  UMOV UR35, UR7 ;  /* 0x0000000700237c82 */ /* 0x000fe20008000000 */
[----:B------:R-:W-:Y:S01]  /*3cc0*/  UMOV UR34, UR9 ;  /* 0x0000000900227c82 */ /* 0x000fe20008000000 */
[----:B--2---:R-:W-:Y:S02]  /*3cd0*/  UISETP.NE.AND UP0, UPT, UR16, 0x1, UPT ;  /* 0x000000011000788c */ /* 0x004fe4000bf05270 */
[----:B------:R-:W-:Y:S02]  /*3ce0*/  UPLOP3.LUT UP4, UPT, UPT, UPT, UPT, 0x40, 0x4 ;  /* 0x000000000004789c */ /* 0x000fe40003f8e870 */
[----:B------:R-:W-:Y:S01]  /*3cf0*/  UISETP.GE.AND UP2, UPT, UR42, 0x1, UPT ;  /* 0x000000012a00788c */ /* 0x000fe2000bf46270 */
[----:B------:R-:W1:Y:S01]  /*3d00*/  LDCU.64 UR14, c[0x0][0xb28] ;  /* 0x00016500ff0e77ac */ /* 0x000e620008000a00 */
[----:B------:R-:W-:Y:S02]  /*3d10*/  UISETP.NE.AND.EX UP6, UPT, UR27, URZ, UPT, UP6 ;  /* 0x000000ff1b00728c */ /* 0x000fe4000bfc5360 */
[----:B------:R-:W-:-:S02]  /*3d20*/  UPRMT UR48, UR48, 0x654, UR5 ;  /* 0x0000065430307896 */ /* 0x000fc40008000005 */
[----:B------:R-:W-:Y:S02]  /*3d30*/  USHF.R.U32.HI UR35, URZ, UR29, UR35 ;  /* 0x0000001dff237299 */ /* 0x000fe40008011623 */
[----:B---3--:R-:W-:Y:S02]  /*3d40*/  USHF.R.U32.HI UR34, URZ, UR38, UR34 ;  /* 0x00000026ff227299 */ /* 0x008fe40008011622 */
[----:B------:R-:W-:Y:S02]  /*3d50*/  UISETP.NE.AND UP0, UPT, UR30, 0x1, UPT ;  /* 0x000000011e00788c */ /* 0x000fe4000bf05270 */
[----:B------:R-:W-:-:S11]  /*3d60*/  UISETP.NE.AND UP3, UPT, UR4, 0x1, UPT ;  /* 0x000000010400788c */ /* 0x000fd6000bf65270 */
.L_x_81:
[C---:B------:R-:W-:Y:S02]  /*3d70*/  LEA R8, R10.reuse, UR17, 0x3 ;  /* 0x000000110a087c11 */ /* 0x040fe4000f8e18ff */
[----:B------:R-:W-:Y:S02]  /*3d80*/  SHF.L.U32 R0, R9, 0x1f, RZ ;  /* 0x0000001f09007819 */ /* 0x000fe400000006ff */
[----:B------:R-:W-:Y:S02]  /*3d90*/  LEA R4, R10, UR17, 0x4 ;  /* 0x000000110a047c11 */ /* 0x000fe4000f8e20ff */
[----:B--2---:R-:W2:Y:S02]  /*3da0*/  SYNCS.PHASECHK.TRANS64.TRYWAIT P0, [R8+URZ+0x50], R0 ;  /* 0x00005000080075a7 */ /* 0x004ea400080011ff */
[----:B--2---:R-:W-:Y:S05]  /*3db0*/  @!P0 BRA `(.L_x_74) ;  /* 0x0000002c00b88947 */ /* 0x004fea0003800000 */
.L_x_126:
[----:B------:R-:W3:Y:S01]  /*3dc0*/  LDS.128 R4, [R4+0xe0] ;  /* 0x0000e00004047984 */ /* 0x000ee20000000c00 */
[----:B------:R-:W-:Y:S01]  /*3dd0*/  UISETP.GE.AND UP0, UPT, UR42, 0x1, UPT ;  /* 0x000000012a00788c */ /* 0x000fe2000bf06270 */
[----:B------:R-:W-:Y:S01]  /*3de0*/  @!PT LDS RZ, [RZ] ;  /* 0x00000000fffff984 */ /* 0x000fe20000000800 */
[----:B------:R-:W-:Y:S01]  /*3df0*/  @!PT LDS RZ, [RZ] ;  /* 0x00000000fffff984 */ /* 0x000fe20000000800 */
[----:B------:R-:W-:Y:S01]  /*3e00*/  @!PT LDS RZ, [RZ] ;  /* 0x00000000fffff984 */ /* 0x000fe20000000800 */
[----:B------:R-:W-:Y:S01]  /*3e10*/  @!PT LDS RZ, [RZ] ;  /* 0x00000000fffff984 */ /* 0x000fe20000000800 */
[----:B------:R4:W-:Y:S06]  /*3e20*/  MEMBAR.ALL.CTA ;  /* 0x0000000000007992 */ /* 0x0009ec0000008000 */
[----:B----4-:R-:W4:Y:S01]  /*3e30*/  FENCE.VIEW.ASYNC.S ;  /* 0x00000000000073c6 */ /* 0x010f220000000000 */
[----:B---3--:R-:W-:Y:S11]  /*3e40*/  LOP3.LUT P0, RZ, R6, 0x1, RZ, 0xc0, !PT ;  /* 0x0000000106ff7812 */ /* 0x008ff6000780c0ff */
[----:B------:R-:W-:Y:S02]  /*3e50*/  @!UPT UIADD3 URZ, UPT, UPT, URZ, URZ, URZ ;  /* 0x000000fffffff290 */ /* 0x000fe4000fffe0ff */
[----:B----4-:R-:W-:Y:S01]  /*3e60*/  VOTEU.ANY UP2, P0 ;  /* 0x0000000000ff7886 */ /* 0x010fe20000040100 */
[----:B------:R-:W-:Y:S11]  /*3e70*/  PLOP3.LUT P0, PT, PT, PT, UP2, 0x80, 0x8 ;  /* 0x000000000008781c */ /* 0x000ff60003f0f028 */
[----:B------:R-:W-:Y:S02]  /*3e80*/  @!UPT UIADD3 URZ, UPT, UPT, URZ, URZ, URZ ;  /* 0x000000fffffff290 */ /* 0x000fe4000fffe0ff */
[----:B--2---:R-:W-:Y:S02]  /*3e90*/  @P0 SHF.R.U32.HI R0, RZ, 0x10, R5 ;  /* 0x00000010ff000819 */ /* 0x004fe40000011605 */
[----:B------:R-:W-:Y:S02]  /*3ea0*/  @P0 MOV R2, R4 ;  /* 0x0000000400020202 */ /* 0x000fe40000000f00 */
[----:B------:R-:W-:Y:S01]  /*3eb0*/  @P0 R2UR UR4, R0 ;  /* 0x00000000000402ca */ /* 0x000fe200000e0000 */
[----:B------:R-:W-:Y:S01]  /*3ec0*/  VIADD R0, R8, 0x60 ;  /* 0x0000006008007836 */ /* 0x000fe20000000000 */
[----:B------:R-:W-:Y:S02]  /*3ed0*/  @P0 LOP3.LUT R4, R5, 0xffff, RZ, 0xc0, !PT ;  /* 0x0000ffff05040812 */ /* 0x000fe400078ec0ff */
[----:B------:R-:W-:Y:S02]  /*3ee0*/  @P0 R2UR UR6, R2 ;  /* 0x00000000020602ca */ /* 0x000fe400000e0000 */
[----:B------:R-:W-:Y:S02]  /*3ef0*/  PRMT R0, RZ, 0x654, R0 ;  /* 0x00000654ff007816 */ /* 0x000fe40000000000 */
[----:B------:R-:W-:Y:S02]  /*3f00*/  @P0 R2UR UR5, R4 ;  /* 0x00000000040502ca */ /* 0x000fe400000e0000 */
[----:B------:R2:W-:Y:S03]  /*3f10*/  SYNCS.ARRIVE.TRANS64.RED.A1T0 RZ, [R0+URZ], RZ ;  /* 0x000000ff00ff79a7 */ /* 0x0005e600081004ff */
[----:B------:R-:W-:Y:S04]  /*3f20*/  @UP2 UMOV UR25, UR4 ;  /* 0x0000000400192c82 */ /* 0x000fe80008000000 */
[----:B------:R-:W-:Y:S04]  /*3f30*/  @UP2 UMOV UR13, UR6 ;  /* 0x00000006000d2c82 */ /* 0x000fe80008000000 */
[----:B------:R-:W-:Y:S01]  /*3f40*/  @UP2 UMOV UR7, UR5 ;  /* 0x0000000500072c82 */ /* 0x000fe20008000000 */
[----:B------:R-:W-:Y:S05]  /*3f50*/  BRA.U !UP0, `(.L_x_75) ;  /* 0x0000000108c07547 */ /* 0x000fea000b800000 */
[----:B------:R-:W-:Y:S02]  /*3f60*/  UIMAD.WIDE.U32 UR10, UR7, UR31, URZ ;  /* 0x0000001f070a72a5 */ /* 0x000fe4000f8e00ff */
[----:B------:R-:W-:Y:S02]  /*3f70*/  UP2UR UR12, UPR, URZ, 0x4 ;  /* 0x00000004ff0c7883 */ /* 0x000fe40008000000 */
[----:B------:R-:W-:Y:S02]  /*3f80*/  UISETP.NE.AND UP2, UPT, UR30, 0x1, UPT ;  /* 0x000000011e00788c */ /* 0x000fe4000bf45270 */
[----:B------:R-:W-:Y:S02]  /*3f90*/  UIMAD.WIDE.U32 UR18, UR13, UR28, URZ ;  /* 0x0000001c0d1272a5 */ /* 0x000fe4000f8e00ff */
[----:B------:R-:W-:Y:S02]  /*3fa0*/  USEL UR4, UR32, UR34, !UP2 ;  /* 0x0000002220047287 */ /* 0x000fe4000d000000 */
[----:B------:R-:W-:Y:S02]  /*3fb0*/  UISETP.NE.AND UP0, UPT, UR16, 0x1, UPT ;  /* 0x000000011000788c */ /* 0x000fe4000bf05270 */
[----:B------:R-:W-:Y:S02]  /*3fc0*/  UP2UR UR24, UPR, URZ, 0x2 ;  /* 0x00000002ff187883 */ /* 0x000fe40008000000 */
[----:B------:R-:W-:Y:S02]  /*3fd0*/  UISETP.NE.AND UP1, UPT, UR42, 0x1, UPT ;  /* 0x000000012a00788c */ /* 0x000fe4000bf25270 */
[----:B-1----:R-:W-:Y:S02]  /*3fe0*/  UIMAD.WIDE.U32 UR20, UR4, UR14, URZ ;  /* 0x0000000e041472a5 */ /* 0x002fe4000f8e00ff */
[----:B------:R-:W-:Y:S01]  /*3ff0*/  USEL UR8, UR33, UR35, !UP0 ;  /* 0x0000002321087287 */ /* 0x000fe2000c000000 */
[----:B------:R-:W-:Y:S02]  /*4000*/  UMOV UR5, UR11 ;  /* 0x0000000b00057c82 */ /* 0x000fe40008000000 */
[----:B------:R-:W-:Y:S02]  /*4010*/  USHF.R.U32.HI UR6, URZ, UR38, UR5 ;  /* 0x00000026ff067299 */ /* 0x000fe40008011605 */
[----:B------:R-:W-:Y:S02]  /*4020*/  UIMAD.WIDE.U32 UR22, UR8, UR14, URZ ;  /* 0x0000000e081672a5 */ /* 0x000fe4000f8e00ff */
[----:B------:R-:W-:Y:S02]  /*4030*/  USEL UR6, UR7, UR6, !UP2 ;  /* 0x0000000607067287 */ /* 0x000fe4000d000000 */
[----:B------:R-:W-:Y:S02]  /*4040*/  UISETP.NE.AND UP2, UPT, UR12, URZ, UPT ;  /* 0x000000ff0c00728c */ /* 0x000fe4000bf45270 */
[----:B------:R-:W-:Y:S01]  /*4050*/  UIMAD.WIDE.U32 UR10, UR6, UR14, URZ ;  /* 0x0000000e060a72a5 */ /* 0x000fe2000f8e00ff */
[----:B------:R-:W-:Y:S02]  /*4060*/  UMOV UR5, UR19 ;  /* 0x0000001300057c82 */ /* 0x000fe40008000000 */
[----:B------:R-:W-:Y:S03]  /*4070*/  USHF.R.U32.HI UR9, URZ, UR29, UR5 ;  /* 0x0000001dff097299 */ /* 0x000fe60008011605 */
[----:B------:R-:W-:Y:S02]  /*4080*/  UMOV UR5, UR21 ;  /* 0x0000001500057c82 */ /* 0x000fe40008000000 */
[----:B------:R-:W-:Y:S03]  /*4090*/  @UP1 USHF.R.U32.HI UR4, URZ, UR15, UR5 ;  /* 0x0000000fff041299 */ /* 0x000fe60008011605 */
[----:B------:R-:W-:Y:S01]  /*40a0*/  UMOV UR5, UR23 ;  /* 0x0000001700057c82 */ /* 0x000fe20008000000 */
[----:B------:R-:W-:Y:S02]  /*40b0*/  UIMAD UR4, UR42, UR4, URZ ;  /* 0x000000042a0472a4 */ /* 0x000fe4000f8e02ff */
[----:B------:R-:W-:Y:S02]  /*40c0*/  @UP1 USHF.R.U32.HI UR8, URZ, UR15, UR5 ;  /* 0x0000000fff081299 */ /* 0x000fe40008011605 */
[----:B------:R-:W-:Y:S02]  /*40d0*/  USEL UR5, UR13, UR9, !UP0 ;  /* 0x000000090d057287 */ /* 0x000fe4000c000000 */
[----:B------:R-:W-:Y:S02]  /*40e0*/  UIMAD UR9, UR42, UR8, URZ ;  /* 0x000000082a0972a4 */ /* 0x000fe4000f8e02ff */
[----:B------:R-:W-:Y:S03]  /*40f0*/  UISETP.GE.AND UP0, UPT, UR6, UR4, UPT ;  /* 0x000000040600728c */ /* 0x000fe6000bf06270 */
[----:B------:R-:W-:Y:S01]  /*4100*/  UMOV UR4, UR11 ;  /* 0x0000000b00047c82 */ /* 0x000fe20008000000 */
[----:B------:R-:W-:Y:S02]  /*4110*/  UISETP.GE.OR UP0, UPT, UR5, UR9, UP0 ;  /* 0x000000090500728c */ /* 0x000fe40008706670 */
[----:B------:R-:W-:Y:S02]  /*4120*/  USHF.R.U32.HI UR4, URZ, UR15, UR4 ;  /* 0x0000000fff047299 */ /* 0x000fe40008011604 */
[----:B------:R-:W-:Y:S02]  /*4130*/  UIMAD.WIDE.U32 UR10, UR5, UR14, URZ ;  /* 0x0000000e050a72a5 */ /* 0x000fe4000f8e00ff */
[----:B------:R-:W-:Y:S04]  /*4140*/  USEL UR12, UR6, UR4, !UP1 ;  /* 0x00000004060c7287 */ /* 0x000fe8000c800000 */
[----:B------:R-:W-:Y:S01]  /*4150*/  UIADD3 UR9, UPT, UPT, -UR12, URZ, URZ ;  /* 0x000000ff0c097290 */ /* 0x000fe2000fffe1ff */
[----:B------:R-:W-:Y:S02]  /*4160*/  @!UP0 UMOV UR4, UR11 ;  /* 0x0000000b00048c82 */ /* 0x000fe40008000000 */
[----:B------:R-:W-:Y:S02]  /*4170*/  @!UP0 USHF.R.U32.HI UR4, URZ, UR15, UR4 ;  /* 0x0000000fff048299 */ /* 0x000fe40008011604 */
[----:B------:R-:W-:Y:S02]  /*4180*/  UIMAD UR9, UR42, UR9, UR6 ;  /* 0x000000092a0972a4 */ /* 0x000fe4000f8e0206 */
[----:B------:R-:W-:Y:S02]  /*4190*/  @!UP0 USEL UR4, UR5, UR4, !UP1 ;  /* 0x0000000405048287 */ /* 0x000fe4000c800000 */
[----:B------:R-:W-:Y:S02]  /*41a0*/  UISETP.NE.AND UP1, UPT, UR24, URZ, UPT ;  /* 0x000000ff1800728c */ /* 0x000fe4000bf25270 */
[----:B------:R-:W-:Y:S02]  /*41b0*/  @!UP0 UIMAD UR9, UR8, UR9, UR4 ;  /* 0x00000009080982a4 */ /* 0x000fe4000f8e0204 */
[----:B------:R-:W-:Y:S02]  /*41c0*/  @!UP0 UIADD3 UR10, UPT, UPT, UR12, -UR4, URZ ;  /* 0x800000040c0a8290 */ /* 0x000fe4000fffe0ff */
[----:B------:R-:W-:Y:S02]  /*41d0*/  UIADD3 UR4, UPT, UPT, -UR5, URZ, URZ ;  /* 0x000000ff05047290 */ /* 0x000fe4000fffe1ff */
[----:B------:R-:W-:Y:S02]  /*41e0*/  UIADD3 UR8, UPT, UPT, -UR6, URZ, URZ ;  /* 0x000000ff06087290 */ /* 0x000fe4000fffe1ff */
[----:B------:R-:W-:Y:S02]  /*41f0*/  @!UP0 UIMAD UR6, UR10, UR42, UR5 ;  /* 0x0000002a0a0682a4 */ /* 0x000fe4000f8e0205 */
[----:B------:R-:W-:Y:S02]  /*4200*/  UIMAD UR13, UR16, UR4, UR13 ;  /* 0x00000004100d72a4 */ /* 0x000fe4000f8e020d */
[----:B------:R-:W-:Y:S01]  /*4210*/  UIMAD UR7, UR30, UR8, UR7 ;  /* 0x000000081e0772a4 */ /* 0x000fe2000f8e0207 */
[----:B------:R-:W-:Y:S02]  /*4220*/  @!UP0 UMOV UR5, UR9 ;  /* 0x0000000900058c82 */ /* 0x000fe40008000000 */
[----:B------:R-:W-:Y:S02]  /*4230*/  UIMAD UR13, UR5, UR16, UR13 ;  /* 0x00000010050d72a4 */ /* 0x000fe4000f8e020d */
[----:B------:R-:W-:Y:S11]  /*4240*/  UIMAD UR7, UR6, UR30, UR7 ;  /* 0x0000001e060772a4 */ /* 0x000ff6000f8e0207 */
[----:B------:R-:W-:Y:S01]  /*4250*/  @!UPT UIADD3 URZ, UPT, UPT, URZ, URZ, URZ ;  /* 0x000000fffffff290 */ /* 0x000fe2000fffe0ff */
.L_x_75:
[----:B------:R-:W3:Y:S01]  /*4260*/  @!UP3 LDCU.128 UR20, c[0x0][0xb10] ;  /* 0x00016200ff14b7ac */ /* 0x000ee20008000c00 */
[----:B------:R-:W-:Y:S02]  /*4270*/  ISETP.NE.U32.AND P0, PT, RZ, UR26, PT ;  /* 0x0000001aff007c0c */ /* 0x000fe4000bf05070 */
[----:B------:R-:W-:Y:S02]  /*4280*/  SHF.L.U32 R2, R11, 0x1f, RZ ;  /* 0x0000001f0b027819 */ /* 0x000fe400000006ff */
[----:B------:R-:W-:Y:S01]  /*4290*/  ISETP.NE.AND.EX P0, PT, RZ, UR27, PT, P0 ;  /* 0x0000001bff007c0c */ /* 0x000fe2000bf05300 */
[----:B------:R-:W4:Y:S01]  /*42a0*/  @!UP3 LDCU UR5, c[0x0][0xb0c] ;  /* 0x00016180ff05b7ac */ /* 0x000f220008000800 */
[----:B---3--:R-:W-:Y:S07]  /*42b0*/  UIMAD.WIDE.U32 UR8, UR13, UR20, URZ ;  /* 0x000000140d0872a5 */ /* 0x008fee000f8e00ff */
[----:B------:R-:W-:Y:S01]  /*42c0*/  @!UP3 UMOV UR4, UR9 ;  /* 0x000000090004bc82 */ /* 0x000fe20008000000 */
[----:B----4-:R-:W-:Y:S02]  /*42d0*/  @!UP3 UISETP.NE.AND UP0, UPT, UR5, 0x1, UPT ;  /* 0x000000010500b88c */ /* 0x010fe4000bf05270 */
[----:B------:R-:W-:Y:S02]  /*42e0*/  @!UP3 USHF.R.U32.HI UR4, URZ, UR21, UR4 ;  /* 0x00000015ff04b299 */ /* 0x000fe40008011604 */
[----:B------:R-:W-:Y:S02]  /*42f0*/  UIMAD.WIDE.U32 UR8, UR7, UR23, URZ ;  /* 0x00000017070872a5 */ /* 0x000fe4000f8e00ff */
[----:B------:R-:W-:Y:S02]  /*4300*/  @!UP3 USEL UR10, UR13, UR4, !UP0 ;  /* 0x000000040d0ab287 */ /* 0x000fe4000c000000 */
[----:B------:R-:W-:Y:S03]  /*4310*/  @!UP3 UISETP.NE.AND UP0, UPT, UR22, 0x1, UPT ;  /* 0x000000011600b88c */ /* 0x000fe6000bf05270 */
[----:B------:R-:W-:Y:S02]  /*4320*/  @!UP3 UMOV UR6, UR9 ;  /* 0x000000090006bc82 */ /* 0x000fe40008000000 */
[----:B------:R-:W3:Y:S02]  /*4330*/  @!UP3 LDCU UR4, c[0x0][0xb20] ;  /* 0x00016400ff04b7ac */ /* 0x000ee40008000800 */
[----:B---3--:R-:W-:Y:S04]  /*4340*/  @!UP3 USHF.R.U32.HI UR6, URZ, UR4, UR6 ;  /* 0x00000004ff06b299 */ /* 0x008fe80008011606 */
[----:B------:R-:W-:Y:S04]  /*4350*/  @!UP3 USEL UR6, UR7, UR6, !UP0 ;  /* 0x000000060706b287 */ /* 0x000fe8000c000000 */
[----:B------:R-:W-:Y:S02]  /*4360*/  @!UP3 UIADD3 UR4, UPT, UPT, -UR10, UR6, URZ ;  /* 0x000000060a04b290 */ /* 0x000fe4000fffe1ff */
[----:B------:R-:W-:Y:S02]  /*4370*/  @!UP3 UIADD3 UR6, UPT, UPT, UR10, -UR6, URZ ;  /* 0x800000060a06b290 */ /* 0x000fe4000fffe0ff */
[----:B------:R-:W-:Y:S02]  /*4380*/  @!UP3 UIMAD UR13, UR4, UR5, UR13 ;  /* 0x00000005040db2a4 */ /* 0x000fe4000f8e020d */
[----:B------:R-:W-:Y:S01]  /*4390*/  @!UP3 UIMAD UR7, UR6, UR22, UR7 ;  /* 0x000000160607b2a4 */ /* 0x000fe2000f8e0207 */
[----:B------:R-:W-:Y:S11]  /*43a0*/  BRA.U UP4, `(.L_x_76) ;  /* 0x0000000104107547 */ /* 0x000ff6000b800000 */
[----:B------:R-:W-:Y:S04]  /*43b0*/  MOV R4, UR37 ;  /* 0x0000002500047c02 */ /* 0x000fe80008000f00 */
[----:B------:R-:W-:Y:S04]  /*43c0*/  SHF.L.U32 R4, R4, 0x1f, RZ ;  /* 0x0000001f04047819 */ /* 0x000fe800000006ff */
[----:B------:R-:W3:Y:S02]  /*43d0*/  SYNCS.PHASECHK.TRANS64.TRYWAIT P1, [UR17+0x48], R4 ;  /* 0x00004804ff0075a7 */ /* 0x000ee40008021111 */
[----:B---3--:R-:W-:Y:S05]  /*43e0*/  @!P1 BRA `(.L_x_77) ;  /* 0x0000002800409947 */ /* 0x008fea0003800000 */
.L_x_76:
[----:B------:R-:W-:Y:S05]  /*43f0*/  BRA.U !UP6, `(.L_x_78) ;  /* 0x000000010e387547 */ /* 0x000fea000b800000 */
[----:B------:R-:W-:Y:S01]  /*4400*/  UPLOP3.LUT UP1, UPT, UPT, UPT, UP5, 0x80, 0x8 ;  /* 0x000000000008789c */ /* 0x000fe20003f2f050 */
[----:B--2---:R-:W-:Y:S01]  /*4410*/  HFMA2 R0, -RZ, RZ, 0, 5.9604644775390625e-08 ;  /* 0x00000001ff007431 */ /* 0x004fe200000001ff */
[----:B------:R-:W2:Y:S01]  /*4420*/  LDCU.64 UR8, c[0x0][0x358] ;  /* 0x00006b00ff0877ac */ /* 0x000ea20008000a00 */
[----:B------:R-:W-:Y:S03]  /*4430*/  IMAD.MOV.U32 R80, RZ, RZ, 0x1 ;  /* 0x00000001ff507424 */ /* 0x000fe600078e00ff */
[----:B------:R-:W-:Y:S05]  /*4440*/  PLOP3.LUT P1, PT, PT, PT, UP1, 0x80, 0x8 ;  /* 0x000000000008781c */ /* 0x000fea0003f2f018 */
[----:B------:R-:W3:Y:S01]  /*4450*/  @UP1 LDCU.64 UR4, c[0x0][0x888] ;  /* 0x00011100ff0417ac */ /* 0x000ee20008000a00 */
[----:B------:R-:W-:Y:S07]  /*4460*/  @UP1 UIMAD UR6, UR36, UR26, URZ ;  /* 0x0000001a240612a4 */ /* 0x000fee000f8e02ff */
[----:B------:R-:W-:Y:S01]  /*4470*/  @!P1 PRMT R80, R0, 0x7610, R80 ;  /* 0x0000761000509816 */ /* 0x000fe20000000050 */
[----:B---3--:R-:W-:Y:S06]  /*4480*/  @UP1 UIMAD.WIDE UR4, UR6, 0x4, UR4 ;  /* 0x00000004060418a5 */ /* 0x008fec000f8e0204 */
[----:B------:R-:W-:Y:S01]  /*4490*/  IMAD.U32 R4, RZ, RZ, UR4 ;  /* 0x00000004ff047e24 */ /* 0x000fe2000f8e00ff */
[----:B------:R-:W-:Y:S04]  /*44a0*/  MOV R5, UR5 ;  /* 0x0000000500057c02 */ /* 0x000fe80008000f00 */
[----:B------:R-:W3:Y:S01]  /*44b0*/  @!UP1 LDCU UR4, c[0x0][0x880] ;  /* 0x00011000ff0497ac */ /* 0x000ee20008000800 */
[----:B--2--5:R4:W5:Y:S02]  /*44c0*/  @P1 LDG.E R39, desc[UR8][R4.64] ;  /* 0x0000000804271981 */ /* 0x024964000c1e1900 */
[----:B---34-:R-:W-:Y:S07]  /*44d0*/  @!P1 IMAD.U32 R39, RZ, RZ, UR4 ;  /* 0x00000004ff279e24 */ /* 0x018fee000f8e00ff */
.L_x_78:
[----:B-----5:R-:W-:Y:S01]  /*44e0*/  @!P0 ISETP.EQ.AND P2, PT, R39, RZ, PT ;  /* 0x000000ff2700820c */ /* 0x020fe20003f42270 */
[----:B------:R-:W-:Y:S01]  /*44f0*/  @!UPT UIADD3 URZ, UPT, UPT, URZ, URZ, URZ ;  /* 0x000000fffffff290 */ /* 0x000fe2000fffe0ff */
[----:B------:R-:W-:Y:S11]  /*4500*/  @!P0 BRA `(.L_x_79) ;  /* 0x0000000000148947 */ /* 0x000ff60003800000 */
[----:B------:R-:W-:Y:S02]  /*4510*/  LOP3.LUT P0, RZ, R80, 0xff, RZ, 0xc0, !PT ;  /* 0x000000ff50ff7812 */ /* 0x000fe4000780c0ff */
[----:B------:R-:W-:Y:S04]  /*4520*/  PLOP3.LUT P2, PT, PT, PT, UP1, 0x80, 0x8 ;  /* 0x000000000008781c */ /* 0x000fe80003f4f018 */
[----:B------:R-:W-:Y:S07]  /*4530*/  PLOP3.LUT P2, PT, P2, PT, PT, 0x8, 0x80 ;  /* 0x000000000080781c */ /* 0x000fee000174e170 */
[----:B------:R-:W-:Y:S11]  /*4540*/  @P0 ISETP.EQ.AND P2, PT, R39, RZ, PT ;  /* 0x000000ff2700020c */ /* 0x000ff60003f42270 */
[----:B------:R-:W-:Y:S02]  /*4550*/  @!UPT UIADD3 URZ, UPT, UPT, URZ, URZ, URZ ;  /* 0x000000fffffff290 */ /* 0x000fe4000fffe0ff */
.L_x_79:
[----:B------:R-:W3:Y:S01]  /*4560*/  SYNCS.PHASECHK.TRANS64.TRYWAIT P0, [UR17+0x38], R2 ;  /* 0x00003802ff0075a7 */ /* 0x000ee20008001111 */
[----:B------:R-:W-:Y:S02]  /*4570*/  ELECT P1, URZ, PT ;  /* 0x0000000000ff782f */ /* 0x000fe40003820000 */
[----:B------:R-:W-:Y:S01]  /*4580*/  IADD3 R10, PT, PT, R10, 0x1, RZ ;  /* 0x000000010a0a7810 */ /* 0x000fe20007ffe0ff */
[----:B---3--:R-:W-:Y:S10]  /*4590*/  @!P0 BRA `(.L_x_80) ;  /* 0x0000002400ec8947 */ /* 0x008ff40003800000 */
.L_x_129:
[----:B------:R-:W-:Y:S01]  /*45a0*/  PLOP3.LUT P1, PT, P2, P1, PT, 0xf2, 0x2f ;  /* 0x00000000002f781c */ /* 0x000fe20001723e72 */
[----:B------:R-:W-:Y:S01]  /*45b0*/  UMOV UR18, 0x0 ;  /* 0x0000000000127882 */ /* 0x000fe20000000000 */
[----:B------:R-:W-:Y:S01]  /*45c0*/  UMOV UR19, 0x10000000 ;  /* 0x1000000000137882 */ /* 0x000fe20000000000 */
[----:B------:R-:W-:Y:S01]  /*45d0*/  UMOV UR12, UR36 ;  /* 0x00000024000c7c82 */ /* 0x000fe20008000000 */
[----:B------:R-:W-:Y:S01]  /*45e0*/  LOP3.LUT R11, R11, 0x1, RZ, 0x3c, !PT ;  /* 0x000000010b0b7812 */ /* 0x000fe200078e3cff */
[----:B------:R-:W-:Y:S01]  /*45f0*/  UMOV UR36, UR25 ;  /* 0x0000001900247c82 */ /* 0x000fe20008000000 */
[----:B------:R-:W-:Y:S07]  /*4600*/  UPLOP3.LUT UP4, UPT, UPT, UPT, UPT, 0x80, 0x8 ;  /* 0x000000000008789c */ /* 0x000fee0003f8f070 */
[----:B--2---:R-:W-:Y:S01]  /*4610*/  @!P1 IADD3 R2, P0, PT, R12, 0x580, RZ ;  /* 0x000005800c029810 */ /* 0x004fe20007f1e0ff */
[----:B------:R-:W-:Y:S03]  /*4620*/  VOTEU.ALL UP0, P1 ;  /* 0x0000000000ff7886 */ /* 0x000fe60000800000 */
[----:B------:R-:W-:Y:S01]  /*4630*/  @!P1 R2UR UR5, R2 ;  /* 0x00000000020592ca */ /* 0x000fe200000e0000 */
[----:B------:R-:W-:Y:S01]  /*4640*/  @!P1 IMAD.X R0, RZ, RZ, R13, P0 ;  /* 0x000000ffff009224 */ /* 0x000fe200000e060d */
[----:B------:R-:W-:Y:S01]  /*4650*/  @!UP0 USHF.L.U32 UR10, UR45, 0x6, URZ ;  /* 0x000000062d0a8899 */ /* 0x000fe200080006ff */
[----:B------:R-:W-:Y:S01]  /*4660*/  ISETP.NE.AND P0, PT, R10, 0x2, PT ;  /* 0x000000020a00780c */ /* 0x000fe20003f05270 */
[----:B------:R-:W-:Y:S02]  /*4670*/  @!UP0 USHF.L.U32 UR11, UR46, 0x6, URZ ;  /* 0x000000062e0b8899 */ /* 0x000fe400080006ff */
[----:B------:R-:W-:Y:S01]  /*4680*/  @!P1 R2UR UR4, R0 ;  /* 0x00000000000492ca */ /* 0x000fe200000e0000 */
[----:B------:R-:W-:Y:S01]  /*4690*/  @!UP0 UIADD3 UR8, UPT, UPT, UR17, 0x200, URZ ;  /* 0x0000020011088890 */ /* 0x000fe2000fffe0ff */
[----:B------:R-:W-:Y:S01]  /*46a0*/  SEL R0, RZ, 0x1, P0 ;  /* 0x00000001ff007807 */ /* 0x000fe20000000000 */
[----:B------:R-:W-:Y:S01]  /*46b0*/  @!UP0 UIADD3 UR9, UPT, UPT, UR17, 0x30, URZ ;  /* 0x0000003011098890 */ /* 0x000fe2000fffe0ff */
[----:B------:R-:W-:Y:S01]  /*46c0*/  SEL R10, R10, RZ, P0 ;  /* 0x000000ff0a0a7207 */ /* 0x000fe20000000000 */
[----:B------:R-:W-:Y:S01]  /*46d0*/  VOTEU.ALL UP0, P1 ;  /* 0x0000000000ff7886 */ /* 0x000fe20000800000 */
[----:B------:R-:W-:Y:S01]  /*46e0*/  LOP3.LUT R9, R9, R0, RZ, 0x3c, !PT ;  /* 0x0000000009097212 */ /* 0x000fe200078e3cff */
[----:B------:R-:W-:Y:S01]  /*46f0*/  IMAD.U32 R4, RZ, RZ, UR5 ;  /* 0x00000005ff047e24 */ /* 0x000fe2000f8e00ff */
[----:B------:R-:W-:Y:S02]  /*4700*/  UIADD3 UR45, UPT, UPT, UR7, UR57, URZ ;  /* 0x00000039072d7290 */ /* 0x000fe4000fffe0ff */
[----:B------:R-:W-:Y:S03]  /*4710*/  UIADD3 UR46, UPT, UPT, UR13, UR60, URZ ;  /* 0x0000003c0d2e7290 */ /* 0x000fe6000fffe0ff */
[----:B------:R-:W-:Y:S01]  /*4720*/  IMAD.U32 R5, RZ, RZ, UR4 ;  /* 0x00000004ff057e24 */ /* 0x000fe2000f8e00ff */
[----:B------:R-:W-:Y:S04]  /*4730*/  @!P1 R2UR UR4, R4 ;  /* 0x00000000040492ca */ /* 0x000fe800000e0000 */
[----:B------:R-:W-:Y:S11]  /*4740*/  @!P1 R2UR UR5, R5 ;  /* 0x00000000050592ca */ /* 0x000ff600000e0000 */
[----:B------:R-:W-:Y:S02]  /*4750*/  @!UPT UIADD3 URZ, UPT, UPT, URZ, URZ, URZ ;  /* 0x000000fffffff290 */ /* 0x000fe4000fffe0ff */
[----:B------:R2:W-:Y:S01]  /*4760*/  @!UP0 UTMALDG.3D [UR8], [UR4], desc[UR18] ;  /* 0x00001208040085b4 */ /* 0x0005e20008011000 */
[----:B------:R2:W-:Y:S01]  /*4770*/  @!P1 SYNCS.ARRIVE.TRANS64.RED.A0TR RZ, [UR17+0x30], R3 ;  /* 0x00003003ffff99a7 */ /* 0x0005e20008300411 */
[----:B------:R-:W-:Y:S01]  /*4780*/  SYNCS.ARRIVE.TRANS64.RED.A1T0 RZ, [UR48], RZ ;  /* 0x000000ffffff79a7 */ /* 0x000fe20008100430 */
[----:B------:R-:W-:Y:S05]  /*4790*/  BRA.U UP2, `(.L_x_81) ;  /* 0xfffffff502747547 */ /* 0x000fea000b83ffff */
[----:B------:R-:W-:Y:S07]  /*47a0*/  MOV R0, UR17 ;  /* 0x0000001100007c02 */ /* 0x000fee0008000f00 */
.L_x_82:
[----:B---3--:R-:W-:-:S04]  /*47b0*/  SHF.L.U32 R2, R11, 0x1f, RZ ;  /* 0x0000001f0b027819 */ /* 0x008fc800000006ff */
[----:B------:R3:W4:Y:S03]  /*47c0*/  SYNCS.PHASECHK.TRANS64.TRYWAIT P0, [R0+URZ+0x38], R2 ;  /* 0x00003802000075a7 */ /* 0x00072600080011ff */
[----:B----4-:R-:W-:Y:S05]  /*47d0*/  @!P0 NANOSLEEP.SYNCS 0x989680 ;  /* 0x009896800000895d */ /* 0x010fea0003900000 */
[----:B------:R-:W4:Y:S02]  /*47e0*/  @!P0 SYNCS.PHASECHK.TRANS64 P0, [R0+URZ+0x38], R2 ;  /* 0x00003802000085a7 */ /* 0x000f2400080010ff */
[----:B-12-4-:R-:W-:Y:S05]  /*47f0*/  @P0 EXIT ;  /* 0x000000000000094d */ /* 0x016fea0003800000 */
[----:B------:R-:W-:Y:S05]  /*4800*/  BRA `(.L_x_82) ;  /* 0xfffffffc00e87947 */ /* 0x000fea000383ffff */
.L_x_73:
[----:B------:R-:W-:-:S06]  /*4810*/  UISETP.GE.AND UP0, UPT, UR18, 0x4, UPT ;  /* 0x000000041200788c */ /* 0x000fcc000bf06270 */
[----:B------:R-:W-:-:S13]  /*4820*/  PLOP3.LUT P0, PT, PT, PT, UP0, 0x80, 0x8 ;  /* 0x000000000008781c */ /* 0x000fda0003f0f008 */
[----:B-1----:R-:W-:Y:S05]  /*4830*/  @!P0 EXIT ;  /* 0x000000000000894d */ /* 0x002fea0003800000 */
[----:B------:R-:W-:Y:S01]  /*4840*/  BAR.SYNC.DEFER_BLOCKING 0x6, 0xa0 ;  /* 0x0182800000007b1d */ /* 0x000fe20000010000 */
[C---:B------:R-:W-:Y:S01]  /*4850*/  IMAD.SHL.U32 R7, R69.reuse, 0x40, RZ ;  /* 0x0000004045077824 */ /* 0x040fe200078e00ff */
[----:B------:R-:W-:Y:S01]  /*4860*/  CS2R R84, SRZ ;  /* 0x0000000000547805 */ /* 0x000fe2000001ff00 */
[C---:B------:R-:W-:Y:S01]  /*4870*/  IMAD.SHL.U32 R4, R69.reuse, 0x20, RZ ;  /* 0x0000002045047824 */ /* 0x040fe200078e00ff */
[----:B------:R-:W-:Y:S01]  /*4880*/  CS2R R82, SRZ ;  /* 0x0000000000527805 */ /* 0x000fe2000001ff00 */
[----:B------:R-:W-:Y:S01]  /*4890*/  IMAD.SHL.U32 R5, R69, 0x8, RZ ;  /* 0x0000000845057824 */ /* 0x000fe200078e00ff */
[----:B------:R-:W-:Y:S01]  /*48a0*/  UMOV UR44, 0x400 ;  /* 0x00000400002c7882 */ /* 0x000fe20000000000 */
[----:B------:R-:W-:Y:S01]  /*48b0*/  LOP3.LUT R6, R7, 0x180, RZ, 0xc0, !PT ;  /* 0x0000018007067812 */ /* 0x000fe200078ec0ff */
[----:B------:R-:W-:Y:S01]  /*48c0*/  ULEA UR44, UR48, UR44, 0x18 ;  /* 0x0000002c302c7291 */ /* 0x000fe2000f8ec0ff */
[----:B------:R-:W-:Y:S01]  /*48d0*/  LOP3.LUT R4, R4, 0xc00, RZ, 0xc0, !PT ;  /* 0x00000c0004047812 */ /* 0x000fe200078ec0ff */
[----:B------:R-:W1:Y:S01]  /*48e0*/  LDC.64 R74, c[0x0][0x888] ;  /* 0x00022200ff4a7b82 */ /* 0x000e620000000a00 */
[----:B------:R-:W-:Y:S01]  /*48f0*/  LOP3.LUT R5, R6, 0x30, R5, 0xf8, !PT ;  /* 0x0000003006057812 */ /* 0x000fe200078ef805 */
[C---:B------:R-:W-:Y:S01]  /*4900*/  IMAD.SHL.U32 R6, R69.reuse, 0x2, RZ ;  /* 0x0000000245067824 */ /* 0x040fe200078e00ff */
[--C-:B------:R-:W-:Y:S01]  /*4910*/  LOP3.LUT R4, R4, 0x40, R7.reuse, 0xf8, !PT ;  /* 0x0000004004047812 */ /* 0x100fe200078ef807 */
[C---:B------:R-:W-:Y:S01]  /*4920*/  IMAD.U32 R37, R69.reuse, 0x10000, RZ ;  /* 0x0001000045257824 */ /* 0x040fe200078e00ff */
[----:B------:R-:W-:Y:S01]  /*4930*/  UIADD3 UR4, UPT, UPT, UR44, 0x1200, URZ ;  /* 0x000012002c047890 */ /* 0x000fe2000fffe0ff */
[----:B------:R-:W-:Y:S01]  /*4940*/  IMAD.SHL.U32 R78, R69, 0x10, RZ ;  /* 0x00000010454e7824 */ /* 0x000fe200078e00ff */
[----:B------:R-:W-:Y:S01]  /*4950*/  LOP3.LUT R5, R5, 0x20, R6, 0x78, !PT ;  /* 0x0000002005057812 */ /* 0x000fe200078e7806 */
[----:B------:R-:W2:Y:S01]  /*4960*/  LDC.64 R76, c[0x0][0x890] ;  /* 0x00022400ff4c7b82 */ /* 0x000ea20000000a00 */
[----:B------:R-:W-:Y:S01]  /*4970*/  LOP3.LUT R4, R4, 0x200, R7, 0xf8, !PT ;  /* 0x0000020004047812 */ /* 0x000fe200078ef807 */
[----:B------:R-:W-:Y:S01]  /*4980*/  IMAD.MOV.U32 R36, RZ, RZ, RZ ;  /* 0x000000ffff247224 */ /* 0x000fe200078e00ff */
[----:B------:R-:W-:Y:S01]  /*4990*/  LOP3.LUT R37, R37, 0x600000, RZ, 0xc0, !PT ;  /* 0x0060000025257812 */ /* 0x000fe200078ec0ff */
[----:B------:R-:W-:Y:S01]  /*49a0*/  IMAD.U32 R86, RZ, RZ, UR4 ;  /* 0x00000004ff567e24 */ /* 0x000fe2000f8e00ff */
[----:B------:R-:W-:Y:S01]  /*49b0*/  LOP3.LUT R79, R4, R5, RZ, 0xfc, !PT ;  /* 0x00000005044f7212 */ /* 0x000fe200078efcff */
[----:B------:R-:W3:Y:S01]  /*49c0*/  LDS R0, [UR44+0x100] ;  /* 0x0001002cff007984 */ /* 0x000ee20008000800 */
[----:B------:R-:W-:Y:S01]  /*49d0*/  LOP3.LUT R78, R78, 0x20, RZ, 0xc0, !PT ;  /* 0x000000204e4e7812 */ /* 0x000fe200078ec0ff */
[----:B------:R-:W4:Y:S01]  /*49e0*/  LDC.64 R72, c[0x0][0x8b0] ;  /* 0x00022c00ff487b82 */ /* 0x000f220000000a00 */
[----:B------:R-:W1:Y:S01]  /*49f0*/  LDCU UR50, c[0x0][0x370] ;  /* 0x00006e00ff3277ac */ /* 0x000e620008000800 */
[----:B------:R-:W-:Y:S01]  /*4a00*/  VIADD R4, R79, UR44 ;  /* 0x0000002c4f047c36 */ /* 0x000fe20008000000 */
[----:B------:R-:W1:Y:S04]  /*4a10*/  LDCU.64 UR62, c[0x0][0x348] ;  /* 0x00006900ff3e77ac */ /* 0x000e680008000a00 */
[----:B------:R-:W-:Y:S01]  /*4a20*/  IADD3 R78, PT, PT, -R78, 0x200, R4 ;  /* 0x000002004e4e7810 */ /* 0x000fe20007ffe104 */
[----:B------:R-:W1:Y:S01]  /*4a30*/  LDC.64 R70, c[0x0][0x8a8] ;  /* 0x00022a00ff467b82 */ /* 0x000e620000000a00 */
[----:B------:R-:W1:Y:S01]  /*4a40*/  LDCU UR43, c[0x0][0xb0c] ;  /* 0x00016180ff2b77ac */ /* 0x000e620008000800 */
[----:B------:R-:W1:Y:S01]  /*4a50*/  LDCU UR39, c[0x0][0xb30] ;  /* 0x00016600ff2777ac */ /* 0x000e620008000800 */
[----:B------:R-:W1:Y:S01]  /*4a60*/  LDCU.64 UR58, c[0x0][0x888] ;  /* 0x00011100ff3a77ac */ /* 0x000e620008000a00 */
[----:B------:R-:W1:Y:S01]  /*4a70*/  LDCU.64 UR40, c[0x0][0xb28] ;  /* 0x00016500ff2877ac */ /* 0x000e620008000a00 */
[----:B------:R-:W1:Y:S01]  /*4a80*/  LDCU.128 UR52, c[0x0][0xb10] ;  /* 0x00016200ff3477ac */ /* 0x000e620008000c00 */
[----:B------:R-:W1:Y:S01]  /*4a90*/  LDCU UR49, c[0x0][0x374] ;  /* 0x00006e80ff3177ac */ /* 0x000e620008000800 */
[----:B------:R-:W-:Y:S01]  /*4aa0*/  UIADD3 UR56, UPT, UPT, UR44, 0x200, URZ ;  /* 0x000002002c387890 */ /* 0x000fe2000fffe0ff */
[----:B---3--:R-:W-:-:S11]  /*4ab0*/  IMAD.IADD R37, R0, 0x1, R37 ;  /* 0x0000000100257824 */ /* 0x008fd600078e0225 */
.L_x_100:
[----:B------:R-:W-:Y:S02]  /*4ac0*/  LEA R3, R82, UR44, 0x3 ;  /* 0x0000002c52037c11 */ /* 0x000fe4000f8e18ff */
[----:B------:R-:W-:Y:S02]  /*4ad0*/  SHF.L.U32 R0, R84, 0x1f, RZ ;  /* 0x0000001f54007819 */ /* 0x000fe400000006ff */
[----:B-1----:R-:W-:Y:S02]  /*4ae0*/  LEA R4, R82, UR44, 0x4 ;  /* 0x0000002c52047c11 */ /* 0x002fe4000f8e20ff */
[----:B------:R-:W3:Y:S02]  /*4af0*/  SYNCS.PHASECHK.TRANS64.TRYWAIT P0, [R3+URZ+0x50], R0 ;  /* 0x00005000030075a7 */ /* 0x000ee400080011ff */
[----:B--23--:R-:W-:Y:S05]  /*4b00*/  @!P0 BRA `(.L_x_83) ;  /* 0x0000002000a88947 */ /* 0x00cfea0003800000 */
.L_x_130:
[----:B------:R-:W1:Y:S01]  /*4b10*/  LDS.128 R4, [R4+0xe0] ;  /* 0x0000e00004047984 */ /* 0x000e620000000c00 */
[----:B------:R-:W-:Y:S01]  /*4b20*/  UISETP.GE.AND UP0, UPT, UR42, 0x1, UPT ;  /* 0x000000012a00788c */ /* 0x000fe2000bf06270 */
[----:B------:R-:W-:Y:S01]  /*4b30*/  @!PT LDS RZ, [RZ] ;  /* 0x00000000fffff984 */ /* 0x000fe20000000800 */
[----:B------:R-:W-:Y:S01]  /*4b40*/  @!PT LDS RZ, [RZ] ;  /* 0x00000000fffff984 */ /* 0x000fe20000000800 */
[----:B------:R-:W-:Y:S01]  /*4b50*/  @!PT LDS RZ, [RZ] ;  /* 0x00000000fffff984 */ /* 0x000fe20000000800 */
[----:B------:R-:W-:Y:S01]  /*4b60*/  @!PT LDS RZ, [RZ] ;  /* 0x00000000fffff984 */ /* 0x000fe20000000800 */
[----:B------:R2:W-:Y:S06]  /*4b70*/  MEMBAR.ALL.CTA ;  /* 0x0000000000007992 */ /* 0x0005ec0000008000 */
[----:B--2---:R-:W2:Y:S01]  /*4b80*/  FENCE.VIEW.ASYNC.S ;  /* 0x00000000000073c6 */ /* 0x004ea20000000000 */
[----:B-1----:R-:W-:Y:S11]  /*4b90*/  LOP3.LUT P0, RZ, R6, 0x1, RZ, 0xc0, !PT ;  /* 0x0000000106ff7812 */ /* 0x002ff6000780c0ff */
[----:B------:R-:W-:Y:S02]  /*4ba0*/  @!UPT UIADD3 URZ, UPT, UPT, URZ, URZ, URZ ;  /* 0x000000fffffff290 */ /* 0x000fe4000fffe0ff */
[----:B--2---:R-:W-:Y:S01]  /*4bb0*/  VOTEU.ANY UP1, P0 ;  /* 0x0000000000ff7886 */ /* 0x004fe20000020100 */
[----:B------:R-:W-:Y:S01]  /*4bc0*/  PLOP3.LUT P0, PT, PT, PT, UP1, 0x80, 0x8 ;  /* 0x000000000008781c */ /* 0x000fe20003f0f018 */
[----:B------:R-:W-:Y:S11]  /*4bd0*/  UP2UR UR47, UPR, URZ, 0x2 ;  /* 0x00000002ff2f7883 */ /* 0x000ff60008000000 */
[----:B------:R-:W-:Y:S01]  /*4be0*/  @!UPT UIADD3 URZ, UPT, UPT, URZ, URZ, URZ ;  /* 0x000000fffffff290 */ /* 0x000fe2000fffe0ff */
[----:B---3--:R-:W-:Y:S02]  /*4bf0*/  @P0 SHF.R.U32.HI R0, RZ, 0x10, R5 ;  /* 0x00000010ff000819 */ /* 0x008fe40000011605 */
        /* <DEDUP_REMOVED lines=12> */
[----:B------:R-:W2:Y:S01]  /*4cc0*/  LDCU UR12, c[0x0][0xb20] ;  /* 0x00016400ff0c77ac */ /* 0x000ea20008000800 */
[----:B------:R-:W-:Y:S02]  /*4cd0*/  UIMAD.WIDE.U32 UR4, UR49, UR55, URZ ;  /* 0x00000037310472a5 */ /* 0x000fe4000f8e00ff */
[----:B------:R-:W-:Y:S02]  /*4ce0*/  UIMAD.WIDE.U32 UR6, UR50, UR52, URZ ;  /* 0x00000034320672a5 */ /* 0x000fe4000f8e00ff */
[----:B------:R-:W-:Y:S02]  /*4cf0*/  UISETP.NE.AND UP0, UPT, UR54, 0x1, UPT ;  /* 0x000000013600788c */ /* 0x000fe4000bf05270 */
[----:B------:R-:W-:Y:S02]  /*4d00*/  UIMAD.WIDE.U32 UR8, UR37, UR55, URZ ;  /* 0x00000037250872a5 */ /* 0x000fe4000f8e00ff */
[----:B------:R-:W-:Y:S02]  /*4d10*/  UIMAD.WIDE.U32 UR10, UR38, UR52, URZ ;  /* 0x00000034260a72a5 */ /* 0x000fe4000f8e00ff */
[----:B------:R-:W-:Y:S02]  /*4d20*/  UISETP.NE.AND UP1, UPT, UR43, 0x1, UPT ;  /* 0x000000012b00788c */ /* 0x000fe4000bf25270 */
[----:B------:R-:W-:Y:S01]  /*4d30*/  UISETP.NE.AND UP2, UPT, UR42, 0x1, UPT ;  /* 0x000000012a00788c */ /* 0x000fe2000bf45270 */
[----:B------:R-:W-:Y:S02]  /*4d40*/  UMOV UR4, UR5 ;  /* 0x0000000500047c82 */ /* 0x000fe40008000000 */
[----:B--2---:R-:W-:Y:S03]  /*4d50*/  USHF.R.U32.HI UR5, URZ, UR12, UR4 ;  /* 0x0000000cff057299 */ /* 0x004fe60008011604 */
[----:B------:R-:W-:Y:S02]  /*4d60*/  UMOV UR4, UR7 ;  /* 0x0000000700047c82 */ /* 0x000fe40008000000 */
[----:B------:R-:W-:Y:S02]  /*4d70*/  USHF.R.U32.HI UR7, URZ, UR53, UR4 ;  /* 0x00000035ff077299 */ /* 0x000fe40008011604 */
[----:B------:R-:W-:Y:S02]  /*4d80*/  USEL UR4, UR49, UR5, !UP0 ;  /* 0x0000000531047287 */ /* 0x000fe4000c000000 */
[----:B------:R-:W-:Y:S01]  /*4d90*/  USEL UR7, UR50, UR7, !UP1 ;  /* 0x0000000732077287 */ /* 0x000fe2000c800000 */
[----:B------:R-:W-:Y:S01]  /*4da0*/  UMOV UR5, UR9 ;  /* 0x0000000900057c82 */ /* 0x000fe20008000000 */
[----:B------:R-:W-:Y:S02]  /*4db0*/  UIMAD.WIDE.U32 UR8, UR4, UR40, URZ ;  /* 0x00000028040872a5 */ /* 0x000fe4000f8e00ff */
[----:B------:R-:W-:Y:S03]  /*4dc0*/  USHF.R.U32.HI UR6, URZ, UR12, UR5 ;  /* 0x0000000cff067299 */ /* 0x000fe60008011605 */
[----:B------:R-:W-:Y:S01]  /*4dd0*/  UMOV UR5, UR11 ;  /* 0x0000000b00057c82 */ /* 0x000fe20008000000 */
[----:B------:R-:W-:Y:S02]  /*4de0*/  UIMAD.WIDE.U32 UR10, UR7, UR40, URZ ;  /* 0x00000028070a72a5 */ /* 0x000fe4000f8e00ff */
[----:B------:R-:W-:Y:S02]  /*4df0*/  USHF.R.U32.HI UR12, URZ, UR53, UR5 ;  /* 0x00000035ff0c7299 */ /* 0x000fe40008011605 */
[----:B------:R-:W-:Y:S01]  /*4e00*/  USEL UR6, UR37, UR6, !UP0 ;  /* 0x0000000625067287 */ /* 0x000fe2000c000000 */
[----:B------:R-:W-:Y:S02]  /*4e10*/  UMOV UR5, UR9 ;  /* 0x0000000900057c82 */ /* 0x000fe40008000000 */
[----:B------:R-:W-:Y:S01]  /*4e20*/  UMOV UR10, UR11 ;  /* 0x0000000b000a7c82 */ /* 0x000fe20008000000 */
[----:B------:R-:W-:Y:S02]  /*4e30*/  @UP2 USHF.R.U32.HI UR4, URZ, UR41, UR5 ;  /* 0x00000029ff042299 */ /* 0x000fe40008011605 */
[----:B------:R-:W-:Y:S02]  /*4e40*/  @UP2 USHF.R.U32.HI UR7, URZ, UR41, UR10 ;  /* 0x00000029ff072299 */ /* 0x000fe4000801160a */
[----:B------:R-:W-:Y:S02]  /*4e50*/  UIMAD UR4, UR42, UR4, URZ ;  /* 0x000000042a0472a4 */ /* 0x000fe4000f8e02ff */
[----:B------:R-:W-:Y:S02]  /*4e60*/  UIMAD.WIDE.U32 UR10, UR6, UR40, URZ ;  /* 0x00000028060a72a5 */ /* 0x000fe4000f8e00ff */
[----:B------:R-:W-:Y:S02]  /*4e70*/  USEL UR5, UR38, UR12, !UP1 ;  /* 0x0000000c26057287 */ /* 0x000fe4000c800000 */
[----:B------:R-:W-:Y:S02]  /*4e80*/  UIMAD UR8, UR42, UR7, URZ ;  /* 0x000000072a0872a4 */ /* 0x000fe4000f8e02ff */
[----:B------:R-:W-:Y:S03]  /*4e90*/  UISETP.GE.AND UP0, UPT, UR6, UR4, UPT ;  /* 0x000000040600728c */ /* 0x000fe6000bf06270 */
[----:B------:R-:W-:Y:S01]  /*4ea0*/  UMOV UR4, UR11 ;  /* 0x0000000b00047c82 */ /* 0x000fe20008000000 */
[----:B------:R-:W-:Y:S02]  /*4eb0*/  UISETP.GE.OR UP0, UPT, UR5, UR8, UP0 ;  /* 0x000000080500728c */ /* 0x000fe40008706670 */
[----:B------:R-:W-:Y:S02]  /*4ec0*/  USHF.R.U32.HI UR4, URZ, UR41, UR4 ;  /* 0x00000029ff047299 */ /* 0x000fe40008011604 */
[----:B------:R-:W-:Y:S02]  /*4ed0*/  UIMAD.WIDE.U32 UR8, UR5, UR40, URZ ;  /* 0x00000028050872a5 */ /* 0x000fe4000f8e00ff */
[----:B------:R-:W-:Y:S02]  /*4ee0*/  USEL UR11, UR6, UR4, !UP2 ;  /* 0x00000004060b7287 */ /* 0x000fe4000d000000 */
[----:B------:R-:W-:Y:S02]  /*4ef0*/  UIADD3 UR8, UPT, UPT, -UR5, URZ, URZ ;  /* 0x000000ff05087290 */ /* 0x000fe4000fffe1ff */
[----:B------:R-:W-:Y:S01]  /*4f00*/  UIADD3 UR10, UPT, UPT, -UR11, URZ, URZ ;  /* 0x000000ff0b0a7290 */ /* 0x000fe2000fffe1ff */
[----:B------:R-:W-:Y:S01]  /*4f10*/  @!UP0 UMOV UR4, UR9 ;  /* 0x0000000900048c82 */ /* 0x000fe20008000000 */
[----:B------:R-:W-:Y:S02]  /*4f20*/  UIADD3 UR9, UPT, UPT, -UR6, URZ, URZ ;  /* 0x000000ff06097290 */ /* 0x000fe4000fffe1ff */
[----:B------:R-:W-:Y:S02]  /*4f30*/  @!UP0 USHF.R.U32.HI UR4, URZ, UR41, UR4 ;  /* 0x00000029ff048299 */ /* 0x000fe40008011604 */
[----:B------:R-:W-:Y:S02]  /*4f40*/  UIMAD UR10, UR42, UR10, UR6 ;  /* 0x0000000a2a0a72a4 */ /* 0x000fe4000f8e0206 */
[----:B------:R-:W-:Y:S04]  /*4f50*/  @!UP0 USEL UR4, UR5, UR4, !UP2 ;  /* 0x0000000405048287 */ /* 0x000fe8000d000000 */
[----:B------:R-:W-:Y:S02]  /*4f60*/  @!UP0 UIMAD UR10, UR7, UR10, UR4 ;  /* 0x0000000a070a82a4 */ /* 0x000fe4000f8e0204 */
[----:B------:R-:W-:Y:S02]  /*4f70*/  @!UP0 UIADD3 UR11, UPT, UPT, UR11, -UR4, URZ ;  /* 0x800000040b0b8290 */ /* 0x000fe4000fffe0ff */
[----:B------:R-:W-:Y:S02]  /*4f80*/  UIMAD UR7, UR43, UR8, UR38 ;  /* 0x000000082b0772a4 */ /* 0x000fe4000f8e0226 */
[----:B------:R-:W-:Y:S02]  /*4f90*/  @!UP0 UIMAD UR6, UR11, UR42, UR5 ;  /* 0x0000002a0b0682a4 */ /* 0x000fe4000f8e0205 */
[----:B------:R-:W-:Y:S01]  /*4fa0*/  UIMAD UR4, UR54, UR9, UR37 ;  /* 0x00000009360472a4 */ /* 0x000fe2000f8e0225 */
[----:B------:R-:W-:Y:S02]  /*4fb0*/  @!UP0 UMOV UR5, UR10 ;  /* 0x0000000a00058c82 */ /* 0x000fe40008000000 */
[----:B------:R-:W-:Y:S02]  /*4fc0*/  UIMAD UR38, UR5, UR43, UR7 ;  /* 0x0000002b052672a4 */ /* 0x000fe4000f8e0207 */
[----:B------:R-:W-:Y:S11]  /*4fd0*/  UIMAD UR37, UR6, UR54, UR4 ;  /* 0x00000036062572a4 */ /* 0x000ff6000f8e0204 */
[----:B------:R-:W-:Y:S01]  /*4fe0*/  @!UPT UIADD3 URZ, UPT, UPT, URZ, URZ, URZ ;  /* 0x000000fffffff290 */ /* 0x000fe2000fffe0ff */
.L_x_84:
[----:B------:R-:W-:Y:S01]  /*4ff0*/  UISETP.NE.AND UP0, UPT, UR39, 0x1, UPT ;  /* 0x000000012700788c */ /* 0x000fe2000bf05270 */
[----:B------:R-:W-:Y:S10]  /*5000*/  IADD3 R82, PT, PT, R82, 0x1, RZ ;  /* 0x0000000152527810 */ /* 0x000ff40007ffe0ff */
[----:B------:R-:W2:Y:S01]  /*5010*/  @!UP0 LDCU.128 UR12, c[0x0][0xb10] ;  /* 0x00016200ff0c87ac */ /* 0x000ea20008000c00 */
[----:B------:R-:W3:Y:S01]  /*5020*/  @!UP0 LDCU UR5, c[0x0][0xb0c] ;  /* 0x00016180ff0587ac */ /* 0x000ee20008000800 */
[----:B------:R-:W4:Y:S01]  /*5030*/  @!UP0 LDCU UR10, c[0x0][0xb20] ;  /* 0x00016400ff0a87ac */ /* 0x000f220008000800 */
[----:B--2---:R-:W-:Y:S02]  /*5040*/  UIMAD.WIDE.U32 UR8, UR38, UR12, URZ ;  /* 0x0000000c260872a5 */ /* 0x004fe4000f8e00ff */
[----:B------:R-:W-:Y:S02]  /*5050*/  UIMAD.WIDE.U32 UR6, UR37, UR15, URZ ;  /* 0x0000000f250672a5 */ /* 0x000fe4000f8e00ff */
[----:B------:R-:W-:Y:S03]  /*5060*/  @!UP0 UISETP.NE.AND UP1, UPT, UR14, 0x1, UPT ;  /* 0x000000010e00888c */ /* 0x000fe6000bf25270 */
[----:B------:R-:W-:Y:S01]  /*5070*/  @!UP0 UMOV UR4, UR9 ;  /* 0x0000000900048c82 */ /* 0x000fe20008000000 */
[----:B---3--:R-:W-:Y:S02]  /*5080*/  @!UP0 UISETP.NE.AND UP2, UPT, UR5, 0x1, UPT ;  /* 0x000000010500888c */ /* 0x008fe4000bf45270 */
[----:B------:R-:W-:Y:S01]  /*5090*/  @!UP0 USHF.R.U32.HI UR4, URZ, UR13, UR4 ;  /* 0x0000000dff048299 */ /* 0x000fe20008011604 */
[----:B------:R-:W-:Y:S02]  /*50a0*/  @!UP0 UMOV UR6, UR7 ;  /* 0x0000000700068c82 */ /* 0x000fe40008000000 */
[----:B----4-:R-:W-:Y:S02]  /*50b0*/  @!UP0 USHF.R.U32.HI UR6, URZ, UR10, UR6 ;  /* 0x0000000aff068299 */ /* 0x010fe40008011606 */
[----:B------:R-:W-:Y:S02]  /*50c0*/  @!UP0 USEL UR7, UR38, UR4, !UP2 ;  /* 0x0000000426078287 */ /* 0x000fe4000d000000 */
[----:B------:R-:W-:Y:S04]  /*50d0*/  @!UP0 USEL UR6, UR37, UR6, !UP1 ;  /* 0x0000000625068287 */ /* 0x000fe8000c800000 */
[----:B------:R-:W-:Y:S02]  /*50e0*/  @!UP0 UIADD3 UR4, UPT, UPT, -UR7, UR6, URZ ;  /* 0x0000000607048290 */ /* 0x000fe4000fffe1ff */
[----:B------:R-:W-:Y:S02]  /*50f0*/  @!UP0 UIADD3 UR6, UPT, UPT, UR7, -UR6, URZ ;  /* 0x8000000607068290 */ /* 0x000fe4000fffe0ff */
[----:B------:R-:W-:Y:S02]  /*5100*/  @!UP0 UIMAD UR38, UR4, UR5, UR38 ;  /* 0x00000005042682a4 */ /* 0x000fe4000f8e0226 */
[----:B------:R-:W-:Y:S02]  /*5110*/  @!UP0 UIMAD UR37, UR6, UR14, UR37 ;  /* 0x0000000e062582a4 */ /* 0x000fe4000f8e0225 */
[----:B------:R-:W-:Y:S09]  /*5120*/  ULOP3.LUT UP0, URZ, UR56, 0x1b0, URZ, 0xc0, !UPT ;  /* 0x000001b038ff7892 */ /* 0x000ff2000f80c0ff */
[----:B------:R-:W-:Y:S05]  /*5130*/  BRA.U !UP0, `(.L_x_85) ;  /* 0x0000000108407547 */ /* 0x000fea000b800000 */
[----:B------:R-:W2:Y:S01]  /*5140*/  LDCU.64 UR8, c[0x4][0x80] ;  /* 0x01001000ff0877ac */ /* 0x000ea20008000a00 */
[----:B------:R-:W-:Y:S01]  /*5150*/  MOV R3, 0x0 ;  /* 0x0000000000037802 */ /* 0x000fe20000000f00 */
[----:B------:R-:W-:Y:S02]  /*5160*/  HFMA2 R12, -RZ, RZ, 0, 5.9604644775390625e-08 ;  /* 0x00000001ff0c7431 */ /* 0x000fe400000001ff */
[----:B------:R-:W-:Y:S02]  /*5170*/  IMAD.MOV.U32 R8, RZ, RZ, 0x70 ;  /* 0x00000070ff087424 */ /* 0x000fe400078e00ff */
[----:B------:R-:W-:Y:S01]  /*5180*/  IMAD.MOV.U32 R13, RZ, RZ, RZ ;  /* 0x000000ffff0d7224 */ /* 0x000fe200078e00ff */
[----:B------:R-:W3:Y:S01]  /*5190*/  LDCU.64 UR6, c[0x4][0x88] ;  /* 0x01001100ff0677ac */ /* 0x000ee20008000a00 */
[----:B------:R-:W4:Y:S01]  /*51a0*/  LDC.64 R2, c[0x4][R3] ;  /* 0x0100000003027b82 */ /* 0x000f220000000a00 */
[----:B------:R-:W1:Y:S01]  /*51b0*/  LDCU.64 UR4, c[0x4][0x8] ;  /* 0x01000100ff0477ac */ /* 0x000e620008000a00 */
[----:B--2---:R-:W-:Y:S01]  /*51c0*/  MOV R5, UR9 ;  /* 0x0000000900057c02 */ /* 0x004fe20008000f00 */
[----:B------:R-:W-:Y:S01]  /*51d0*/  IMAD.U32 R4, RZ, RZ, UR8 ;  /* 0x00000008ff047e24 */ /* 0x000fe2000f8e00ff */
[----:B---3--:R-:W-:Y:S01]  /*51e0*/  MOV R7, UR7 ;  /* 0x0000000700077c02 */ /* 0x008fe20008000f00 */
[----:B------:R-:W-:Y:S01]  /*51f0*/  IMAD.U32 R6, RZ, RZ, UR6 ;  /* 0x00000006ff067e24 */ /* 0x000fe2000f8e00ff */
[----:B-1----:R-:W-:Y:S01]  /*5200*/  MOV R11, UR5 ;  /* 0x00000005000b7c02 */ /* 0x002fe20008000f00 */
[----:B------:R-:W-:Y:S02]  /*5210*/  IMAD.U32 R10, RZ, RZ, UR4 ;  /* 0x00000004ff0a7e24 */ /* 0x000fe4000f8e00ff */
[----:B------:R-:W-:Y:S07]  /*5220*/  LEPC R20, `(.L_x_85) ;  /* 0x000000001014794e */ /* 0x000fee0000000000 */
[----:B----45:R-:W-:Y:S05]  /*5230*/  CALL.ABS.NOINC R2 ;  /* 0x0000000002007343 */ /* 0x030fea0003c00000 */
.L_x_85:
[----:B------:R-:W-:Y:S01]  /*5240*/  LOP3.LUT P0, RZ, R86, 0x1b0, RZ, 0xc0, !PT ;  /* 0x000001b056ff7812 */ /* 0x000fe2000780c0ff */
[----:B------:R-:W-:Y:S11]  /*5250*/  BSSY.RECONVERGENT B6, `(.L_x_86) ;  /* 0x0000013000067945 */ /* 0x000ff60003800200 */
[----:B------:R-:W-:Y:S01]  /*5260*/  @!UPT UIADD3 URZ, UPT, UPT, URZ, URZ, URZ ;  /* 0x000000fffffff290 */ /* 0x000fe2000fffe0ff */
[----:B------:R-:W-:Y:S05]  /*5270*/  @!P0 BRA `(.L_x_87) ;  /* 0x0000000000408947 */ /* 0x000fea0003800000 */
        /* <DEDUP_REMOVED lines=16> */
.L_x_87:
[----:B------:R-:W-:Y:S05]  /*5380*/  BSYNC.RECONVERGENT B6 ;  /* 0x0000000000067941 */ /* 0x000fea0003800200 */
.L_x_86:
[----:B------:R-:W-:Y:S01]  /*5390*/  ISETP.NE.U32.AND P3, PT, R76, RZ, PT ;  /* 0x000000ff4c00720c */ /* 0x000fe20003f65070 */
[----:B------:R-:W-:Y:S01]  /*53a0*/  UISETP.NE.AND UP1, UPT, UR61, URZ, UPT ;  /* 0x000000ff3d00728c */ /* 0x000fe2000bf25270 */
[----:B------:R-:W-:Y:S02]  /*53b0*/  ISETP.NE.U32.AND P4, PT, R72, RZ, PT ;  /* 0x000000ff4800720c */ /* 0x000fe40003f85070 */
[----:B------:R-:W-:Y:S02]  /*53c0*/  ISETP.NE.AND.EX P3, PT, R77, RZ, PT, P3 ;  /* 0x000000ff4d00720c */ /* 0x000fe40003f65330 */
[----:B------:R-:W-:Y:S02]  /*53d0*/  PLOP3.LUT P1, PT, PT, PT, PT, 0x8, 0x80 ;  /* 0x000000000080781c */ /* 0x000fe40003f2e170 */
[----:B------:R-:W-:Y:S02]  /*53e0*/  PLOP3.LUT P0, PT, PT, PT, UP1, 0x80, 0x8 ;  /* 0x000000000008781c */ /* 0x000fe40003f0f018 */
[----:B------:R-:W-:Y:S02]  /*53f0*/  ISETP.NE.AND.EX P4, PT, R73, RZ, PT, P4 ;  /* 0x000000ff4900720c */ /* 0x000fe40003f85340 */
[----:B------:R-:W2:Y:S09]  /*5400*/  @UP1 LDCU.64 UR4, c[0x0][0x888] ;  /* 0x00011100ff0417ac */ /* 0x000eb20008000a00 */
[----:B------:R-:W-:Y:S01]  /*5410*/  @P0 PLOP3.LUT P1, PT, P3, PT, PT, 0x80, 0x8 ;  /* 0x000000000008081c */ /* 0x000fe20001f2f070 */
[----:B--2---:R-:W-:Y:S04]  /*5420*/  @UP1 UISETP.NE.U32.AND UP0, UPT, UR4, URZ, UPT ;  /* 0x000000ff0400128c */ /* 0x004fe8000bf05070 */
[----:B------:R-:W-:Y:S04]  /*5430*/  @UP1 UISETP.NE.AND.EX UP0, UPT, UR5, URZ, UPT, UP0 ;  /* 0x000000ff0500128c */ /* 0x000fe8000bf05300 */
[----:B------:R-:W-:Y:S01]  /*5440*/  @UP1 USEL UR4, URZ, 0xffffffff, UP0 ;  /* 0xffffffffff041887 */ /* 0x000fe20008000000 */
[----:B------:R-:W-:Y:S11]  /*5450*/  @!P3 BRA `(.L_x_88) ;  /* 0x000000000030b947 */ /* 0x000ff60003800000 */
[----:B------:R-:W-:Y:S01]  /*5460*/  ISETP.NE.U32.AND P2, PT, R74, RZ, PT ;  /* 0x000000ff4a00720c */ /* 0x000fe20003f45070 */
[----:B------:R-:W2:Y:S01]  /*5470*/  LDCU.64 UR6, c[0x0][0x358] ;  /* 0x00006b00ff0677ac */ /* 0x000ea20008000a00 */
[----:B------:R-:W-:Y:S02]  /*5480*/  IMAD.MOV.U32 R80, RZ, RZ, 0x1 ;  /* 0x00000001ff507424 */ /* 0x000fe400078e00ff */
[----:B------:R-:W-:Y:S11]  /*5490*/  ISETP.NE.AND.EX P2, PT, R75, RZ, PT, P2 ;  /* 0x000000ff4b00720c */ /* 0x000ff60003f45320 */
[----:B------:R-:W-:Y:S02]  /*54a0*/  @!UPT UIADD3 URZ, UPT, UPT, URZ, URZ, URZ ;  /* 0x000000fffffff290 */ /* 0x000fe4000fffe0ff */
[----:B------:R-:W3:Y:S01]  /*54b0*/  @P2 LDC.64 R2, c[0x0][0x888] ;  /* 0x00022200ff022b82 */ /* 0x000ee20000000a00 */
[----:B-1----:R-:W-:Y:S04]  /*54c0*/  @P2 IMAD R0, R76, UR36, RZ ;  /* 0x000000244c002c24 */ /* 0x002fe8000f8e02ff */
[----:B---3--:R-:W-:Y:S04]  /*54d0*/  @P2 IMAD.WIDE R2, R0, 0x4, R2 ;  /* 0x0000000400022825 */ /* 0x008fe800078e0202 */
[----:B------:R-:W-:Y:S01]  /*54e0*/  HFMA2 R0, -RZ, RZ, 0, 5.9604644775390625e-08 ;  /* 0x00000001ff007431 */ /* 0x000fe200000001ff */
[----:B--2--5:R2:W5:Y:S04]  /*54f0*/  @P2 LDG.E R39, desc[UR6][R2.64] ;  /* 0x0000000602272981 */ /* 0x024568000c1e1900 */
[----:B------:R-:W-:Y:S01]  /*5500*/  @!P2 PRMT R80, R0, 0x7610, R80 ;  /* 0x000076100050a816 */ /* 0x000fe20000000050 */
[----:B--2---:R-:W3:Y:S06]  /*5510*/  @!P2 LDC R39, c[0x0][0x880] ;  /* 0x00022000ff27ab82 */ /* 0x004eec0000000800 */
.L_x_88:
[----:B------:R-:W-:Y:S05]  /*5520*/  @!P4 BRA `(.L_x_89) ;  /* 0x000000000024c947 */ /* 0x000fea0003800000 */
[----:B------:R-:W-:Y:S01]  /*5530*/  ISETP.NE.U32.AND P2, PT, R70, RZ, PT ;  /* 0x000000ff4600720c */ /* 0x000fe20003f45070 */
[----:B------:R-:W2:Y:S03]  /*5540*/  LDCU.64 UR6, c[0x0][0x358] ;  /* 0x00006b00ff0677ac */ /* 0x000ea60008000a00 */
[----:B------:R-:W-:Y:S11]  /*5550*/  ISETP.NE.AND.EX P2, PT, R71, RZ, PT, P2 ;  /* 0x000000ff4700720c */ /* 0x000ff60003f45320 */
[----:B------:R-:W-:Y:S02]  /*5560*/  @!UPT UIADD3 URZ, UPT, UPT, URZ, URZ, URZ ;  /* 0x000000fffffff290 */ /* 0x000fe4000fffe0ff */
[----:B------:R-:W4:Y:S01]  /*5570*/  @P2 LDC.64 R2, c[0x0][0x8a8] ;  /* 0x00022a00ff022b82 */ /* 0x000f220000000a00 */
[----:B-1----:R-:W-:Y:S04]  /*5580*/  @P2 IMAD R0, R72, UR36, RZ ;  /* 0x0000002448002c24 */ /* 0x002fe8000f8e02ff */
[----:B----4-:R-:W-:Y:S05]  /*5590*/  @P2 IMAD.WIDE R2, R0, 0x4, R2 ;  /* 0x0000000400022825 */ /* 0x010fea00078e0202 */
[----:B--2--5:R2:W5:Y:S02]  /*55a0*/  @P2 LDG.E R38, desc[UR6][R2.64] ;  /* 0x0000000602262981 */ /* 0x024564000c1e1900 */
[----:B--2---:R-:W4:Y:S02]  /*55b0*/  @!P2 LDC R38, c[0x0][0x8a0] ;  /* 0x00022800ff26ab82 */ /* 0x004f240000000800 */
.L_x_89:
[----:B---3-5:R-:W-:Y:S01]  /*55c0*/  @P0 ISETP.NE.AND P4, PT, R39, RZ, PT ;  /* 0x000000ff2700020c */ /* 0x028fe20003f85270 */
[----:B-1----:R-:W-:Y:S01]  /*55d0*/  IMAD.U32 R0, RZ, RZ, UR4 ;  /* 0x00000004ff007e24 */ /* 0x002fe2000f8e00ff */
[----:B------:R-:W-:Y:S01]  /*55e0*/  @P0 LOP3.LUT P2, RZ, R80, 0xff, RZ, 0xc0, !PT ;  /* 0x000000ff50ff0812 */ /* 0x000fe2000784c0ff */
[----:B------:R-:W-:Y:S01]  /*55f0*/  BSSY B1, `(.L_x_90) ;  /* 0x0000039000017945 */ /* 0x000fe20003800000 */
[----:B------:R-:W-:Y:S02]  /*5600*/  @P0 SEL R2, RZ, 0xffffffff, P4 ;  /* 0xffffffffff020807 */ /* 0x000fe40002000000 */
[----:B------:R-:W-:Y:S02]  /*5610*/  CS2R R46, SRZ ;  /* 0x00000000002e7805 */ /* 0x000fe4000001ff00 */
[----:B------:R-:W-:Y:S02]  /*5620*/  LEA R16, R36, UR44, 0x3 ;  /* 0x0000002c24107c11 */ /* 0x000fe4000f8e18ff */
[----:B------:R-:W-:Y:S02]  /*5630*/  CS2R R44, SRZ ;  /* 0x00000000002c7805 */ /* 0x000fe4000001ff00 */
[----:B------:R-:W-:Y:S02]  /*5640*/  @P1 SEL R2, R0, R2, !P2 ;  /* 0x0000000200021207 */ /* 0x000fe40005000000 */
[----:B------:R-:W-:Y:S02]  /*5650*/  CS2R R42, SRZ ;  /* 0x00000000002a7805 */ /* 0x000fe4000001ff00 */
[----:B------:R-:W-:Y:S02]  /*5660*/  SHF.L.U32 R3, R85, 0x1f, RZ ;  /* 0x0000001f55037819 */ /* 0x000fe400000006ff */
[----:B------:R-:W-:Y:S02]  /*5670*/  CS2R R40, SRZ ;  /* 0x0000000000287805 */ /* 0x000fe4000001ff00 */
[----:B------:R-:W-:Y:S02]  /*5680*/  @P0 LOP3.LUT R2, R2, 0x1, RZ, 0xc0, !PT ;  /* 0x0000000102020812 */ /* 0x000fe400078ec0ff */
[----:B------:R-:W-:Y:S02]  /*5690*/  PLOP3.LUT P5, PT, PT, PT, PT, 0x8, 0x80 ;  /* 0x000000000080781c */ /* 0x000fe40003fae170 */
[----:B------:R-:W-:Y:S02]  /*56a0*/  ISETP.NE.U32.OR P1, PT, R2, 0x1, !P0 ;  /* 0x000000010200780c */ /* 0x000fe40004725470 */
[----:B------:R-:W-:Y:S11]  /*56b0*/  LEA.HI R2, R36, R36, RZ, 0x1 ;  /* 0x0000002424027211 */ /* 0x000ff600078f08ff */
[----:B------:R-:W-:Y:S04]  /*56c0*/  @P1 SHF.L.U32 R0, R83, 0x1f, RZ ;  /* 0x0000001f53001819 */ /* 0x000fe800000006ff */
[----:B------:R1:W2:Y:S01]  /*56d0*/  @P1 SYNCS.PHASECHK.TRANS64.TRYWAIT P0, [UR44+0x30], R0 ;  /* 0x00003000ff0015a7 */ /* 0x0002a2000800112c */
[----:B------:R3:W3:Y:S01]  /*56e0*/  SYNCS.PHASECHK.TRANS64.TRYWAIT P4, [R16+URZ+0x70], R3 ;  /* 0x00007003100075a7 */ /* 0x0006e200080811ff */
[C---:B-1----:R-:W-:Y:S01]  /*56f0*/  IMAD.SHL.U32 R0, R2.reuse, 0x20, RZ ;  /* 0x0000002002007824 */ /* 0x042fe200078e00ff */
[----:B------:R-:W-:Y:S04]  /*5700*/  LOP3.LUT R2, R2, 0xffe, RZ, 0xc0, !PT ;  /* 0x00000ffe02027812 */ /* 0x000fe800078ec0ff */
[----:B------:R-:W-:Y:S01]  /*5710*/  LOP3.LUT R0, R0, 0xffffffc0, RZ, 0xc0, !PT ;  /* 0xffffffc000007812 */ /* 0x000fe200078ec0ff */
[----:B------:R-:W-:Y:S04]  /*5720*/  IMAD.IADD R2, R36, 0x1, -R2 ;  /* 0x0000000124027824 */ /* 0x000fe800078e0a02 */
[----:B------:R-:W-:Y:S04]  /*5730*/  IMAD.IADD R0, R37, 0x1, R0 ;  /* 0x0000000125007824 */ /* 0x000fe800078e0200 */
[----:B------:R-:W-:Y:S01]  /*5740*/  IMAD R2, R2, 0x100000, R0 ;  /* 0x0010000002027824 */ /* 0x000fe200078e0200 */
[----:B--2---:R-:W-:Y:S01]  /*5750*/  @P1 PLOP3.LUT P5, PT, P0, PT, PT, 0x8, 0x80 ;  /* 0x000000000080181c */ /* 0x004fe200007ae170 */
[----:B------:R-:W-:Y:S01]  /*5760*/  @!UPT UIADD3 URZ, UPT, UPT, URZ, URZ, URZ ;  /* 0x000000fffffff290 */ /* 0x000fe2000fffe0ff */
[----:B---3--:R-:W-:Y:S11]  /*5770*/  @!P1 BRA `(.L_x_91) ;  /* 0x0000000000809947 */ /* 0x008ff60003800000 */
[----:B------:R-:W-:Y:S01]  /*5780*/  ISETP.NE.U32.AND P0, PT, RZ, UR58, PT ;  /* 0x0000003aff007c0c */ /* 0x000fe2000bf05070 */
[----:B------:R-:W-:Y:S01]  /*5790*/  BSSY B0, `(.L_x_92) ;  /* 0x0000012000007945 */ /* 0x000fe20003800000 */
[----:B------:R-:W-:Y:S02]  /*57a0*/  ISETP.NE.AND P2, PT, R39, RZ, PT ;  /* 0x000000ff2700720c */ /* 0x000fe40003f45270 */
[----:B------:R-:W-:Y:S02]  /*57b0*/  CS2R R42, SRZ ;  /* 0x00000000002a7805 */ /* 0x000fe4000001ff00 */
[----:B------:R-:W-:Y:S02]  /*57c0*/  ISETP.NE.AND.EX P0, PT, RZ, UR59, PT, P0 ;  /* 0x0000003bff007c0c */ /* 0x000fe4000bf05300 */
[----:B------:R-:W-:Y:S02]  /*57d0*/  CS2R R40, SRZ ;  /* 0x0000000000287805 */ /* 0x000fe4000001ff00 */
[----:B------:R-:W-:Y:S02]  /*57e0*/  LOP3.LUT P1, RZ, R80, 0xff, RZ, 0xc0, !PT ;  /* 0x000000ff50ff7812 */ /* 0x000fe4000782c0ff */
[----:B------:R-:W-:Y:S02]  /*57f0*/  CS2R R46, SRZ ;  /* 0x00000000002e7805 */ /* 0x000fe4000001ff00 */
[----:B------:R-:W-:Y:S02]  /*5800*/  SEL R0, RZ, 0xffffffff, P2 ;  /* 0xffffffffff007807 */ /* 0x000fe40001000000 */
[----:B------:R-:W-:Y:S02]  /*5810*/  CS2R R44, SRZ ;  /* 0x00000000002c7805 */ /* 0x000fe4000001ff00 */
[----:B------:R-:W-:Y:S04]  /*5820*/  SEL R4, RZ, 0xffffffff, P0 ;  /* 0xffffffffff047807 */ /* 0x000fe80000000000 */
[----:B------:R-:W-:Y:S04]  /*5830*/  @P3 SEL R0, R4, R0, !P1 ;  /* 0x0000000004003207 */ /* 0x000fe80004800000 */
[----:B------:R-:W-:Y:S04]  /*5840*/  LOP3.LUT R0, R0, 0x1, RZ, 0xc0, !PT ;  /* 0x0000000100007812 */ /* 0x000fe800078ec0ff */
[----:B------:R-:W-:Y:S01]  /*5850*/  ISETP.NE.U32.AND P0, PT, R0, 0x1, PT ;  /* 0x000000010000780c */ /* 0x000fe20003f05070 */
[----:B------:R-:W-:Y:S01]  /*5860*/  @!UPT UIADD3 URZ, UPT, UPT, URZ, URZ, URZ ;  /* 0x000000fffffff290 */ /* 0x000fe2000fffe0ff */
[----:B------:R-:W-:Y:S11]  /*5870*/  @!P5 BRA `(.L_x_93) ;  /* 0x00000000000cd947 */ /* 0x000ff60003800000 */
[----:B------:R-:W-:Y:S04]  /*5880*/  SHF.L.U32 R4, R83, 0x1f, RZ ;  /* 0x0000001f53047819 */ /* 0x000fe800000006ff */
[----:B------:R-:W1:Y:S02]  /*5890*/  SYNCS.PHASECHK.TRANS64.TRYWAIT P1, [UR44+0x30], R4 ;  /* 0x00003004ff0075a7 */ /* 0x000e64000802112c */
[----:B-1----:R-:W-:Y:S05]  /*58a0*/  @!P1 BRA `(.L_x_94) ;  /* 0x0000001400549947 */ /* 0x002fea0003800000 */
.L_x_93:
[----:B------:R-:W-:Y:S05]  /*58b0*/  BSYNC B0 ;  /* 0x0000000000007941 */ /* 0x000fea0003800000 */
.L_x_92:
[----:B------:R2:W3:Y:S01]  /*58c0*/  @P0 LDS.128 R40, [R79+UR44+0x200] ;  /* 0x0002002c4f280984 */ /* 0x0004e20008000c00 */
[----:B------:R-:W-:Y:S01]  /*58d0*/  UIADD3 UR4, UPT, UPT, UR44, 0x38, URZ ;  /* 0x000000382c047890 */ /* 0x000fe2000fffe0ff */
[----:B------:R-:W-:Y:S02]  /*58e0*/  LOP3.LUT R83, R83, 0x1, RZ, 0x3c, !PT ;  /* 0x0000000153537812 */ /* 0x000fe400078e3cff */
[----:B------:R2:W1:Y:S01]  /*58f0*/  @P0 LDS.128 R44, [R78+0x10] ;  /* 0x000010004e2c0984 */ /* 0x0004620000000c00 */
[----:B------:R-:W-:Y:S01]  /*5900*/  UPRMT UR4, UR48, 0x654, UR4 ;  /* 0x0000065430047896 */ /* 0x000fe20008000004 */
[----:B------:R-:W-:Y:S01]  /*5910*/  @!PT LDS RZ, [RZ] ;  /* 0x00000000fffff984 */ /* 0x000fe20000000800 */
[----:B------:R-:W-:Y:S01]  /*5920*/  @!PT LDS RZ, [RZ] ;  /* 0x00000000fffff984 */ /* 0x000fe20000000800 */
[----:B------:R-:W-:Y:S01]  /*5930*/  @!PT LDS RZ, [RZ] ;  /* 0x00000000fffff984 */ /* 0x000fe20000000800 */
[----:B------:R-:W-:Y:S01]  /*5940*/  @!PT LDS RZ, [RZ] ;  /* 0x00000000fffff984 */ /* 0x000fe20000000800 */
[----:B------:R5:W-:Y:S06]  /*5950*/  MEMBAR.ALL.CTA ;  /* 0x0000000000007992 */ /* 0x000bec0000008000 */
[----:B-----5:R-:W5:Y:S02]  /*5960*/  FENCE.VIEW.ASYNC.S ;  /* 0x00000000000073c6 */ /* 0x020f640000000000 */
[----:B-----5:R-:W-:Y:S03]  /*5970*/  SYNCS.ARRIVE.TRANS64.RED.A1T0 RZ, [UR4], RZ ;  /* 0x000000ffffff79a7 */ /* 0x020fe60008100404 */
.L_x_91:
[----:B------:R-:W-:Y:S05]  /*5980*/  BSYNC B1 ;  /* 0x0000000000017941 */ /* 0x000fea0003800000 */
.L_x_90:
[----:B-1----:R-:W-:Y:S04]  /*5990*/  SHF.R.U32.HI R0, RZ, 0x15, R2 ;  /* 0x00000015ff007819 */ /* 0x002fe80000011602 */
[----:B------:R-:W-:Y:S01]  /*59a0*/  LOP3.LUT P0, RZ, R0, 0x3, R81, 0x48, !PT ;  /* 0x0000000300ff7812 */ /* 0x000fe20007804851 */
[----:B------:R-:W-:Y:S01]  /*59b0*/  @!UPT UIADD3 URZ, UPT, UPT, URZ, URZ, URZ ;  /* 0x000000fffffff290 */ /* 0x000fe2000fffe0ff */
[----:B------:R-:W-:Y:S11]  /*59c0*/  @P4 BRA `(.L_x_95) ;  /* 0x0000000000084947 */ /* 0x000ff60003800000 */
[----:B------:R-:W1:Y:S02]  /*59d0*/  SYNCS.PHASECHK.TRANS64.TRYWAIT P1, [R16+URZ+0x70], R3 ;  /* 0x00007003100075a7 */ /* 0x000e6400080211ff */
[----:B-1----:R-:W-:Y:S05]  /*59e0*/  @!P1 BRA `(.L_x_96) ;  /* 0x00000014001c9947 */ /* 0x002fea0003800000 */
.L_x_95:
[----:B------:R-:W-:Y:S05]  /*59f0*/  @!P0 BRA `(.L_x_97) ;  /* 0x0000000000408947 */ /* 0x000fea0003800000 */
[----:B------:R-:W1:Y:S01]  /*5a00*/  LDCU.64 UR8, c[0x4][0x70] ;  /* 0x01000e00ff0877ac */ /* 0x000e620008000a00 */
[----:B------:R-:W-:Y:S01]  /*5a10*/  MOV R15, 0x0 ;  /* 0x00000000000f7802 */ /* 0x000fe20000000f00 */
[----:B------:R-:W-:Y:S02]  /*5a20*/  HFMA2 R12, -RZ, RZ, 0, 5.9604644775390625e-08 ;  /* 0x00000001ff0c7431 */ /* 0x000fe400000001ff */
[----:B------:R-:W-:Y:S02]  /*5a30*/  IMAD.MOV.U32 R8, RZ, RZ, 0x192 ;  /* 0x00000192ff087424 */ /* 0x000fe400078e00ff */
[----:B------:R-:W-:Y:S01]  /*5a40*/  IMAD.MOV.U32 R13, RZ, RZ, RZ ;  /* 0x000000ffff0d7224 */ /* 0x000fe200078e00ff */
[----:B------:R-:W5:Y:S01]  /*5a50*/  LDCU.64 UR6, c[0x4][0x78] ;  /* 0x01000f00ff0677ac */ /* 0x000f620008000a00 */
[----:B------:R-:W2:Y:S01]  /*5a60*/  LDC.64 R14, c[0x4][R15] ;  /* 0x010000000f0e7b82 */ /* 0x000ea20000000a00 */
[----:B------:R-:W3:Y:S01]  /*5a70*/  LDCU.64 UR4, c[0x4][0x10] ;  /* 0x01000200ff0477ac */ /* 0x000ee20008000a00 */
[----:B-1----:R-:W-:Y:S01]  /*5a80*/  MOV R5, UR9 ;  /* 0x0000000900057c02 */ /* 0x002fe20008000f00 */
[----:B------:R-:W-:Y:S01]  /*5a90*/  IMAD.U32 R4, RZ, RZ, UR8 ;  /* 0x00000008ff047e24 */ /* 0x000fe2000f8e00ff */
[----:B-----5:R-:W-:Y:S01]  /*5aa0*/  MOV R7, UR7 ;  /* 0x0000000700077c02 */ /* 0x020fe20008000f00 */
[----:B------:R-:W-:Y:S01]  /*5ab0*/  IMAD.U32 R6, RZ, RZ, UR6 ;  /* 0x00000006ff067e24 */ /* 0x000fe2000f8e00ff */
[----:B---3--:R-:W-:Y:S01]  /*5ac0*/  MOV R11, UR5 ;  /* 0x00000005000b7c02 */ /* 0x008fe20008000f00 */
[----:B------:R-:W-:Y:S02]  /*5ad0*/  IMAD.U32 R10, RZ, RZ, UR4 ;  /* 0x00000004ff0a7e24 */ /* 0x000fe4000f8e00ff */
[----:B------:R-:W-:Y:S07]  /*5ae0*/  LEPC R20, `(.L_x_97) ;  /* 0x000000001014794e */ /* 0x000fee0000000000 */
[----:B--2-4-:R-:W-:Y:S05]  /*5af0*/  CALL.ABS.NOINC R14 ;  /* 0x000000000e007343 */ /* 0x014fea0003c00000 */
.L_x_97:
[----:B------:R-:W-:Y:S01]  /*5b00*/  LOP3.LUT P0, RZ, R69, 0x60, RZ, 0xc0, !PT ;  /* 0x0000006045ff7812 */ /* 0x000fe2000780c0ff */
[----:B------:R-:W-:Y:S05]  /*5b10*/  WARPSYNC.ALL ;  /* 0x0000000000007948 */ /* 0x000fea0003800000 */
[----:B---3--:R-:W-:Y:S01]  /*5b20*/  IMAD.SHL.U32 R66, R41, 0x100, RZ ;  /* 0x0000010029427824 */ /* 0x008fe200078e00ff */
[----:B------:R-:W-:Y:S01]  /*5b30*/  R2UR UR4, R2 ;  /* 0x00000000020472ca */ /* 0x000fe200000e0000 */
[----:B------:R-:W-:Y:S01]  /*5b40*/  IMAD.SHL.U32 R60, R43, 0x100, RZ ;  /* 0x000001002b3c7824 */ /* 0x000fe200078e00ff */
[----:B------:R-:W-:Y:S01]  /*5b50*/  R2UR UR5, R16 ;  /* 0x00000000100572ca */ /* 0x000fe200000e0000 */
[----:B------:R-:W-:Y:S01]  /*5b60*/  IMAD.SHL.U32 R48, R47, 0x100, RZ ;  /* 0x000001002f307824 */ /* 0x000fe200078e00ff */
[C---:B------:R-:W-:Y:S01]  /*5b70*/  SHF.L.U32 R2, R40.reuse, 0x10, RZ ;  /* 0x0000001028027819 */ /* 0x040fe200000006ff */
[----:B------:R-:W-:Y:S01]  /*5b80*/  IMAD.SHL.U32 R54, R45, 0x100, RZ ;  /* 0x000001002d367824 */ /* 0x000fe200078e00ff */
[C---:B------:R-:W-:Y:S01]  /*5b90*/  PRMT R0, R40.reuse, 0x8880, RZ ;  /* 0x0000888028007816 */ /* 0x040fe200000000ff */
[----:B------:R-:W-:Y:S01]  /*5ba0*/  BSSY.RECONVERGENT B0, `(.L_x_98) ;  /* 0x000009f000007945 */ /* 0x000fe20003800200 */
[----:B------:R-:W-:Y:S02]  /*5bb0*/  SHF.L.U32 R3, R40, 0x8, RZ ;  /* 0x0000000828037819 */ /* 0x000fe400000006ff */
[----:B------:R-:W-:Y:S02]  /*5bc0*/  SHF.R.S32.HI R2, RZ, 0x18, R2 ;  /* 0x00000018ff027819 */ /* 0x000fe40000011402 */
[----:B------:R-:W-:Y:S01]  /*5bd0*/  PRMT R68, R41, 0x8880, RZ ;  /* 0x0000888029447816 */ /* 0x000fe200000000ff */
[----:B------:R-:W-:Y:S01]  /*5be0*/  LDTM.16dp32bit_t0_t15.x32 R4, tmem[UR4] ;  /* 0x00000004000479ee */ /* 0x000fe20008a80000 */
[----:B------:R-:W1:Y:S01]  /*5bf0*/  LDTM.16dp32bit_t16_t31.x32 R4, tmem[UR4+0x20] ;  /* 0x00002004000479ee */ /* 0x000e620008aa0000 */
[----:B------:R-:W-:Y:S01]  /*5c00*/  NOP ;  /* 0x0000000000007918 */ /* 0x000fe20000000000 */
[----:B------:R-:W-:Y:S01]  /*5c10*/  UIADD3 UR4, UPT, UPT, UR5, 0x90, URZ ;  /* 0x0000009005047890 */ /* 0x000fe2000fffe0ff */
[----:B------:R-:W-:Y:S02]  /*5c20*/  SHF.R.S32.HI R40, RZ, 0x18, R40 ;  /* 0x00000018ff287819 */ /* 0x000fe40000011428 */
[C---:B------:R-:W-:Y:S01]  /*5c30*/  PRMT R65, R42.reuse, 0x8880, RZ ;  /* 0x000088802a417816 */ /* 0x040fe200000000ff */
[----:B------:R-:W-:Y:S01]  /*5c40*/  UPRMT UR4, UR48, 0x654, UR4 ;  /* 0x0000065430047896 */ /* 0x000fe20008000004 */
[C---:B------:R-:W-:Y:S02]  /*5c50*/  SHF.L.U32 R64, R42.reuse, 0x10, RZ ;  /* 0x000000102a407819 */ /* 0x040fe400000006ff */
[----:B------:R-:W-:Y:S02]  /*5c60*/  SHF.L.U32 R63, R42, 0x8, RZ ;  /* 0x000000082a3f7819 */ /* 0x000fe400000006ff */
[----:B------:R-:W-:Y:S02]  /*5c70*/  SHF.R.S32.HI R42, RZ, 0x18, R42 ;  /* 0x00000018ff2a7819 */ /* 0x000fe4000001142a */
[C---:B------:R-:W-:Y:S02]  /*5c80*/  PRMT R62, R43.reuse, 0x8880, RZ ;  /* 0x000088802b3e7816 */ /* 0x040fe400000000ff */
[----:B-1----:R-:W-:Y:S01]  /*5c90*/  SYNCS.ARRIVE.TRANS64.RED.A1T0 RZ, [UR4], RZ ;  /* 0x000000ffffff79a7 */ /* 0x002fe20008100404 */
[----:B------:R-:W-:Y:S02]  /*5ca0*/  SHF.L.U32 R61, R43, 0x10, RZ ;  /* 0x000000102b3d7819 */ /* 0x000fe400000006ff */
[----:B------:R-:W-:Y:S02]  /*5cb0*/  SHF.R.S32.HI R43, RZ, 0x18, R43 ;  /* 0x00000018ff2b7819 */ /* 0x000fe4000001142b */
[----:B------:R-:W-:Y:S02]  /*5cc0*/  SHF.L.U32 R51, R46, 0x8, RZ ;  /* 0x000000082e337819 */ /* 0x000fe400000006ff */
[----:B------:R-:W-:Y:S01]  /*5cd0*/  SHF.R.S32.HI R3, RZ, 0x18, R3 ;  /* 0x00000018ff037819 */ /* 0x000fe20000011403 */
[C---:B----4-:R-:W-:Y:S01]  /*5ce0*/  IMAD R4, R38.reuse, R4, RZ ;  /* 0x0000000426047224 */ /* 0x050fe200078e02ff */
[----:B------:R-:W-:Y:S01]  /*5cf0*/  SHF.L.U32 R67, R41, 0x10, RZ ;  /* 0x0000001029437819 */ /* 0x000fe200000006ff */
[C---:B------:R-:W-:Y:S01]  /*5d00*/  IMAD R5, R38.reuse, R5, RZ ;  /* 0x0000000526057224 */ /* 0x040fe200078e02ff */
[----:B------:R-:W-:Y:S01]  /*5d10*/  SHF.R.S32.HI R41, RZ, 0x18, R41 ;  /* 0x00000018ff297819 */ /* 0x000fe20000011429 */
[----:B------:R-:W-:Y:S01]  /*5d20*/  IMAD R6, R38, R6, RZ ;  /* 0x0000000626067224 */ /* 0x000fe200078e02ff */
[----:B------:R-:W-:Y:S01]  /*5d30*/  PRMT R59, R44, 0x8880, RZ ;  /* 0x000088802c3b7816 */ /* 0x000fe200000000ff */
[----:B------:R-:W-:Y:S01]  /*5d40*/  IMAD R4, R0, R39, R4 ;  /* 0x0000002700047224 */ /* 0x000fe200078e0204 */
[----:B------:R-:W-:Y:S01]  /*5d50*/  MOV R0, R68 ;  /* 0x0000004400007202 */ /* 0x000fe20000000f00 */
[----:B------:R-:W-:Y:S01]  /*5d60*/  IMAD R7, R38, R7, RZ ;  /* 0x0000000726077224 */ /* 0x000fe200078e02ff */
[----:B------:R-:W-:Y:S01]  /*5d70*/  SHF.L.U32 R58, R44, 0x10, RZ ;  /* 0x000000102c3a7819 */ /* 0x000fe200000006ff */
[-C--:B------:R-:W-:Y:S01]  /*5d80*/  IMAD R5, R2, R39.reuse, R5 ;  /* 0x0000002702057224 */ /* 0x080fe200078e0205 */
[----:B------:R-:W-:Y:S01]  /*5d90*/  SHF.R.S32.HI R2, RZ, 0x18, R67 ;  /* 0x00000018ff027819 */ /* 0x000fe20000011443 */
[-C--:B------:R-:W-:Y:S01]  /*5da0*/  IMAD R6, R3, R39.reuse, R6 ;  /* 0x0000002703067224 */ /* 0x080fe200078e0206 */
[----:B------:R-:W-:Y:S01]  /*5db0*/  SHF.R.S32.HI R3, RZ, 0x18, R66 ;  /* 0x00000018ff037819 */ /* 0x000fe20000011442 */
[----:B------:R-:W-:Y:S01]  /*5dc0*/  IMAD R8, R38, R8, RZ ;  /* 0x0000000826087224 */ /* 0x000fe200078e02ff */
[C---:B------:R-:W-:Y:S01]  /*5dd0*/  PRMT R56, R45.reuse, 0x8880, RZ ;  /* 0x000088802d387816 */ /* 0x040fe200000000ff */
[----:B------:R-:W-:Y:S01]  /*5de0*/  IMAD R7, R40, R39, R7 ;  /* 0x0000002728077224 */ /* 0x000fe200078e0207 */
[----:B------:R-:W-:Y:S01]  /*5df0*/  MOV R40, R65 ;  /* 0x0000004100287202 */ /* 0x000fe20000000f00 */
[----:B------:R-:W-:Y:S01]  /*5e00*/  IMAD R9, R38, R9, RZ ;  /* 0x0000000926097224 */ /* 0x000fe200078e02ff */
[----:B------:R-:W-:Y:S01]  /*5e10*/  SHF.L.U32 R55, R45, 0x10, RZ ;  /* 0x000000102d377819 */ /* 0x000fe200000006ff */
[-C--:B------:R-:W-:Y:S01]  /*5e20*/  IMAD R8, R0, R39.reuse, R8 ;  /* 0x0000002700087224 */ /* 0x080fe200078e0208 */
[----:B------:R-:W-:Y:S01]  /*5e30*/  PRMT R53, R46, 0x8880, RZ ;  /* 0x000088802e357816 */ /* 0x000fe200000000ff */
[----:B------:R-:W-:Y:S01]  /*5e40*/  IMAD R10, R38, R10, RZ ;  /* 0x0000000a260a7224 */ /* 0x000fe200078e02ff */
[----:B------:R-:W-:Y:S01]  /*5e50*/  SHF.R.S32.HI R45, RZ, 0x18, R45 ;  /* 0x00000018ff2d7819 */ /* 0x000fe2000001142d */
[----:B------:R-:W-:Y:S01]  /*5e60*/  IMAD R9, R2, R39, R9 ;  /* 0x0000002702097224 */ /* 0x000fe200078e0209 */
[----:B------:R-:W-:Y:S01]  /*5e70*/  SHF.L.U32 R52, R46, 0x10, RZ ;  /* 0x000000102e347819 */ /* 0x000fe200000006ff */
[C---:B------:R-:W-:Y:S01]  /*5e80*/  IMAD R0, R38.reuse, R20, RZ ;  /* 0x0000001426007224 */ /* 0x040fe200078e02ff */
[C---:B------:R-:W-:Y:S01]  /*5e90*/  PRMT R50, R47.reuse, 0x8880, RZ ;  /* 0x000088802f327816 */ /* 0x040fe200000000ff */
[C---:B------:R-:W-:Y:S01]  /*5ea0*/  IMAD R11, R38.reuse, R11, RZ ;  /* 0x0000000b260b7224 */ /* 0x040fe200078e02ff */
[----:B------:R-:W-:Y:S01]  /*5eb0*/  SHF.R.S32.HI R46, RZ, 0x18, R46 ;  /* 0x00000018ff2e7819 */ /* 0x000fe2000001142e */
[C---:B------:R-:W-:Y:S01]  /*5ec0*/  IMAD R2, R38.reuse, R21, RZ ;  /* 0x0000001526027224 */ /* 0x040fe200078e02ff */
[----:B------:R-:W-:Y:S01]  /*5ed0*/  SHF.L.U32 R49, R47, 0x10, RZ ;  /* 0x000000102f317819 */ /* 0x000fe200000006ff */
[C---:B------:R-:W-:Y:S01]  /*5ee0*/  IMAD R20, R38.reuse, R24, RZ ;  /* 0x0000001826147224 */ /* 0x040fe200078e02ff */
[----:B------:R-:W-:Y:S01]  /*5ef0*/  SHF.R.S32.HI R47, RZ, 0x18, R47 ;  /* 0x00000018ff2f7819 */ /* 0x000fe2000001142f */
[----:B------:R-:W-:Y:S01]  /*5f00*/  IMAD R21, R38, R25, RZ ;  /* 0x0000001926157224 */ /* 0x000fe200078e02ff */
[----:B------:R-:W-:Y:S01]  /*5f10*/  SHF.L.U32 R57, R44, 0x8, RZ ;  /* 0x000000082c397819 */ /* 0x000fe200000006ff */
[----:B------:R-:W-:Y:S01]  /*5f20*/  IMAD R24, R38, R28, RZ ;  /* 0x0000001c26187224 */ /* 0x000fe200078e02ff */
[----:B------:R-:W-:Y:S01]  /*5f30*/  SHF.R.S32.HI R44, RZ, 0x18, R44 ;  /* 0x00000018ff2c7819 */ /* 0x000fe2000001142c */
[----:B------:R-:W-:Y:S01]  /*5f40*/  IMAD R10, R3, R39, R10 ;  /* 0x00000027030a7224 */ /* 0x000fe200078e020a */
[----:B------:R-:W-:Y:S01]  /*5f50*/  IADD3 R36, PT, PT, R36, 0x1, RZ ;  /* 0x0000000124247810 */ /* 0x000fe20007ffe0ff */
[C---:B------:R-:W-:Y:S02]  /*5f60*/  IMAD R12, R38.reuse, R12, RZ ;  /* 0x0000000c260c7224 */ /* 0x040fe400078e02ff */
[C---:B------:R-:W-:Y:S02]  /*5f70*/  IMAD R25, R38.reuse, R29, RZ ;  /* 0x0000001d26197224 */ /* 0x040fe400078e02ff */
[C---:B------:R-:W-:Y:S01]  /*5f80*/  IMAD R28, R38.reuse, R32, RZ ;  /* 0x00000020261c7224 */ /* 0x040fe200078e02ff */
[----:B------:R-:W-:Y:S01]  /*5f90*/  SHF.R.S32.HI R32, RZ, 0x18, R64 ;  /* 0x00000018ff207819 */ /* 0x000fe20000011440 */
[C---:B------:R-:W-:Y:S01]  /*5fa0*/  IMAD R29, R38.reuse, R33, RZ ;  /* 0x00000021261d7224 */ /* 0x040fe200078e02ff */
[----:B------:R-:W-:Y:S01]  /*5fb0*/  I2IP.S8.S32.SAT R33, R7, R6, RZ ;  /* 0x0000000607217239 */ /* 0x000fe200000014ff */
[----:B------:R-:W-:Y:S01]  /*5fc0*/  IMAD R11, R41, R39, R11 ;  /* 0x00000027290b7224 */ /* 0x000fe200078e020b */
[----:B------:R-:W-:Y:S01]  /*5fd0*/  MOV R7, R62 ;  /* 0x0000003e00077202 */ /* 0x000fe20000000f00 */
[C---:B------:R-:W-:Y:S01]  /*5fe0*/  IMAD R13, R38.reuse, R13, RZ ;  /* 0x0000000d260d7224 */ /* 0x040fe200078e02ff */
[----:B------:R-:W-:Y:S01]  /*5ff0*/  SHF.R.S32.HI R6, RZ, 0x18, R63 ;  /* 0x00000018ff067819 */ /* 0x000fe2000001143f */
[----:B------:R-:W-:Y:S01]  /*6000*/  IMAD R14, R38, R14, RZ ;  /* 0x0000000e260e7224 */ /* 0x000fe200078e02ff */
[----:B------:R-:W-:Y:S01]  /*6010*/  I2IP.S8.S32.SAT R41, R11, R10, RZ ;  /* 0x0000000a0b297239 */ /* 0x000fe200000014ff */
[----:B------:R-:W-:Y:S01]  /*6020*/  IMAD R12, R40, R39, R12 ;  /* 0x00000027280c7224 */ /* 0x000fe200078e020c */
[----:B------:R-:W-:Y:S01]  /*6030*/  I2IP.S8.S32.SAT R40, R5, R4, R33 ;  /* 0x0000000405287239 */ /* 0x000fe20000001421 */
[----:B------:R-:W-:Y:S01]  /*6040*/  IMAD R15, R38, R15, RZ ;  /* 0x0000000f260f7224 */ /* 0x000fe200078e02ff */
[----:B------:R-:W-:Y:S01]  /*6050*/  I2IP.S8.S32.SAT R41, R9, R8, R41 ;  /* 0x0000000809297239 */ /* 0x000fe20000001429 */
[-C--:B------:R-:W-:Y:S01]  /*6060*/  IMAD R13, R32, R39.reuse, R13 ;  /* 0x00000027200d7224 */ /* 0x080fe200078e020d */
[----:B------:R-:W-:Y:S01]  /*6070*/  SHF.R.S32.HI R10, RZ, 0x18, R61 ;  /* 0x00000018ff0a7819 */ /* 0x000fe2000001143d */
[----:B------:R-:W-:Y:S01]  /*6080*/  IMAD R16, R38, R16, RZ ;  /* 0x0000001026107224 */ /* 0x000fe200078e02ff */
[----:B------:R-:W-:Y:S01]  /*6090*/  SHF.R.S32.HI R5, RZ, 0x18, R58 ;  /* 0x00000018ff057819 */ /* 0x000fe2000001143a */
[----:B------:R-:W-:Y:S01]  /*60a0*/  IMAD R14, R6, R39, R14 ;  /* 0x00000027060e7224 */ /* 0x000fe200078e020e */
[----:B------:R-:W-:Y:S01]  /*60b0*/  SHF.R.S32.HI R11, RZ, 0x18, R60 ;  /* 0x00000018ff0b7819 */ /* 0x000fe2000001143c */
[----:B------:R-:W-:Y:S01]  /*60c0*/  IMAD R17, R38, R17, RZ ;  /* 0x0000001126117224 */ /* 0x000fe200078e02ff */
[----:B------:R-:W-:Y:S01]  /*60d0*/  SHF.R.S32.HI R6, RZ, 0x18, R57 ;  /* 0x00000018ff067819 */ /* 0x000fe20000011439 */
[-C--:B------:R-:W-:Y:S02]  /*60e0*/  IMAD R15, R42, R39.reuse, R15 ;  /* 0x000000272a0f7224 */ /* 0x080fe400078e020f */
[C---:B------:R-:W-:Y:S02]  /*60f0*/  IMAD R18, R38.reuse, R18, RZ ;  /* 0x0000001226127224 */ /* 0x040fe400078e02ff */
[----:B------:R-:W-:Y:S01]  /*6100*/  IMAD R16, R7, R39, R16 ;  /* 0x0000002707107224 */ /* 0x000fe200078e0210 */
[----:B------:R-:W-:Y:S01]  /*6110*/  I2IP.S8.S32.SAT R14, R15, R14, RZ ;  /* 0x0000000e0f0e7239 */ /* 0x000fe200000014ff */
[----:B------:R-:W-:Y:S01]  /*6120*/  IMAD R19, R38, R19, RZ ;  /* 0x0000001326137224 */ /* 0x000fe200078e02ff */
[----:B------:R-:W-:Y:S01]  /*6130*/  SHF.R.S32.HI R7, RZ, 0x18, R48 ;  /* 0x00000018ff077819 */ /* 0x000fe20000011430 */
[-C--:B------:R-:W-:Y:S01]  /*6140*/  IMAD R17, R10, R39.reuse, R17 ;  /* 0x000000270a117224 */ /* 0x080fe200078e0211 */
[----:B------:R-:W-:Y:S01]  /*6150*/  I2IP.S8.S32.SAT R42, R13, R12, R14 ;  /* 0x0000000c0d2a7239 */ /* 0x000fe2000000140e */
[-C--:B------:R-:W-:Y:S02]  /*6160*/  IMAD R18, R11, R39.reuse, R18 ;  /* 0x000000270b127224 */ /* 0x080fe400078e0212 */
[----:B------:R-:W-:Y:S02]  /*6170*/  IMAD.MOV.U32 R4, RZ, RZ, R59 ;  /* 0x000000ffff047224 */ /* 0x000fe400078e003b */
[-C--:B------:R-:W-:Y:S02]  /*6180*/  IMAD R19, R43, R39.reuse, R19 ;  /* 0x000000272b137224 */ /* 0x080fe400078e0213 */
[----:B------:R-:W-:Y:S02]  /*6190*/  IMAD R3, R38, R22, RZ ;  /* 0x0000001626037224 */ /* 0x000fe400078e02ff */
[----:B------:R-:W-:Y:S01]  /*61a0*/  IMAD R0, R4, R39, R0 ;  /* 0x0000002704007224 */ /* 0x000fe200078e0200 */
[----:B------:R-:W-:Y:S01]  /*61b0*/  I2IP.S8.S32.SAT R18, R19, R18, RZ ;  /* 0x0000001213127239 */ /* 0x000fe200000014ff */
[----:B------:R-:W-:Y:S01]  /*61c0*/  IMAD R23, R38, R23, RZ ;  /* 0x0000001726177224 */ /* 0x000fe200078e02ff */
[----:B------:R-:W-:Y:S01]  /*61d0*/  MOV R4, R56 ;  /* 0x0000003800047202 */ /* 0x000fe20000000f00 */
[-C--:B------:R-:W-:Y:S01]  /*61e0*/  IMAD R2, R5, R39.reuse, R2 ;  /* 0x0000002705027224 */ /* 0x080fe200078e0202 */
[----:B------:R-:W-:Y:S01]  /*61f0*/  I2IP.S8.S32.SAT R43, R17, R16, R18 ;  /* 0x00000010112b7239 */ /* 0x000fe20000001412 */
[-C--:B------:R-:W-:Y:S01]  /*6200*/  IMAD R3, R6, R39.reuse, R3 ;  /* 0x0000002706037224 */ /* 0x080fe200078e0203 */
[----:B------:R-:W-:Y:S01]  /*6210*/  SHF.R.S32.HI R5, RZ, 0x18, R55 ;  /* 0x00000018ff057819 */ /* 0x000fe20000011437 */
[-C--:B------:R-:W-:Y:S01]  /*6220*/  IMAD R23, R44, R39.reuse, R23 ;  /* 0x000000272c177224 */ /* 0x080fe200078e0217 */
[----:B------:R-:W-:Y:S01]  /*6230*/  SHF.R.S32.HI R6, RZ, 0x18, R54 ;  /* 0x00000018ff067819 */ /* 0x000fe20000011436 */
[----:B------:R-:W-:Y:S01]  /*6240*/  IMAD R22, R38, R26, RZ ;  /* 0x0000001a26167224 */ /* 0x000fe200078e02ff */
[----:B------:R1:W-:Y:S01]  /*6250*/  STS.128 [R79+UR44+0x1200], R40 ;  /* 0x001200284f007988 */ /* 0x0003e20008000c2c */
[----:B------:R-:W-:Y:S01]  /*6260*/  IMAD R20, R4, R39, R20 ;  /* 0x0000002704147224 */ /* 0x000fe200078e0214 */
[----:B------:R-:W-:Y:S01]  /*6270*/  I2IP.S8.S32.SAT R3, R23, R3, RZ ;  /* 0x0000000317037239 */ /* 0x000fe200000014ff */
[----:B------:R-:W-:Y:S01]  /*6280*/  IMAD R27, R38, R27, RZ ;  /* 0x0000001b261b7224 */ /* 0x000fe200078e02ff */
[----:B------:R-:W-:Y:S01]  /*6290*/  MOV R4, R53 ;  /* 0x0000003500047202 */ /* 0x000fe20000000f00 */
[-C--:B------:R-:W-:Y:S01]  /*62a0*/  IMAD R21, R5, R39.reuse, R21 ;  /* 0x0000002705157224 */ /* 0x080fe200078e0215 */
[----:B------:R-:W-:Y:S01]  /*62b0*/  SHF.R.S32.HI R5, RZ, 0x18, R52 ;  /* 0x00000018ff057819 */ /* 0x000fe20000011434 */
[-C--:B------:R-:W-:Y:S01]  /*62c0*/  IMAD R22, R6, R39.reuse, R22 ;  /* 0x0000002706167224 */ /* 0x080fe200078e0216 */
[----:B------:R-:W-:Y:S01]  /*62d0*/  SHF.R.S32.HI R6, RZ, 0x18, R49 ;  /* 0x00000018ff067819 */ /* 0x000fe20000011431 */
[-C--:B------:R-:W-:Y:S02]  /*62e0*/  IMAD R27, R45, R39.reuse, R27 ;  /* 0x000000272d1b7224 */ /* 0x080fe400078e021b */
[-C--:B------:R-:W-:Y:S01]  /*62f0*/  IMAD R24, R4, R39.reuse, R24 ;  /* 0x0000002704187224 */ /* 0x080fe200078e0218 */
[----:B------:R-:W-:Y:S01]  /*6300*/  SHF.R.S32.HI R4, RZ, 0x18, R51 ;  /* 0x00000018ff047819 */ /* 0x000fe20000011433 */
[C---:B------:R-:W-:Y:S02]  /*6310*/  IMAD R26, R38.reuse, R30, RZ ;  /* 0x0000001e261a7224 */ /* 0x040fe400078e02ff */
[----:B------:R-:W-:Y:S01]  /*6320*/  IMAD R25, R5, R39, R25 ;  /* 0x0000002705197224 */ /* 0x000fe200078e0219 */
[----:B------:R-:W-:Y:S01]  /*6330*/  MOV R5, R50 ;  /* 0x0000003200057202 */ /* 0x000fe20000000f00 */
[----:B------:R-:W-:Y:S02]  /*6340*/  IMAD R31, R38, R31, RZ ;  /* 0x0000001f261f7224 */ /* 0x000fe400078e02ff */
[-C--:B------:R-:W-:Y:S01]  /*6350*/  IMAD R26, R4, R39.reuse, R26 ;  /* 0x00000027041a7224 */ /* 0x080fe200078e021a */
[----:B------:R-:W-:Y:S01]  /*6360*/  I2IP.S8.S32.SAT R4, R2, R0, R3 ;  /* 0x0000000002047239 */ /* 0x000fe20000001403 */
[-C--:B------:R-:W-:Y:S02]  /*6370*/  IMAD R31, R46, R39.reuse, R31 ;  /* 0x000000272e1f7224 */ /* 0x080fe400078e021f */
[-C--:B------:R-:W-:Y:S01]  /*6380*/  IMAD R28, R5, R39.reuse, R28 ;  /* 0x00000027051c7224 */ /* 0x080fe200078e021c */
[----:B------:R-:W-:Y:S01]  /*6390*/  I2IP.S8.S32.SAT R5, R27, R22, RZ ;  /* 0x000000161b057239 */ /* 0x000fe200000014ff */
[----:B------:R-:W-:Y:S02]  /*63a0*/  IMAD R30, R38, R34, RZ ;  /* 0x00000022261e7224 */ /* 0x000fe400078e02ff */
[----:B------:R-:W-:Y:S01]  /*63b0*/  IMAD R29, R6, R39, R29 ;  /* 0x00000027061d7224 */ /* 0x000fe200078e021d */
[----:B------:R-:W-:Y:S01]  /*63c0*/  I2IP.S8.S32.SAT R6, R31, R26, RZ ;  /* 0x0000001a1f067239 */ /* 0x000fe200000014ff */
[----:B------:R-:W-:Y:S01]  /*63d0*/  IMAD R35, R38, R35, RZ ;  /* 0x0000002326237224 */ /* 0x000fe200078e02ff */
[----:B------:R-:W-:Y:S01]  /*63e0*/  I2IP.S8.S32.SAT R5, R21, R20, R5 ;  /* 0x0000001415057239 */ /* 0x000fe20000001405 */
[-C--:B------:R-:W-:Y:S01]  /*63f0*/  IMAD R30, R7, R39.reuse, R30 ;  /* 0x00000027071e7224 */ /* 0x080fe200078e021e */
[----:B------:R-:W-:Y:S01]  /*6400*/  I2IP.S8.S32.SAT R6, R25, R24, R6 ;  /* 0x0000001819067239 */ /* 0x000fe20000001406 */
[----:B------:R-:W-:Y:S05]  /*6410*/  IMAD R35, R47, R39, R35 ;  /* 0x000000272f237224 */ /* 0x000fea00078e0223 */
[----:B------:R-:W-:Y:S04]  /*6420*/  I2IP.S8.S32.SAT R7, R35, R30, RZ ;  /* 0x0000001e23077239 */ /* 0x000fe800000014ff */
[----:B------:R-:W-:Y:S05]  /*6430*/  I2IP.S8.S32.SAT R7, R29, R28, R7 ;  /* 0x0000001c1d077239 */ /* 0x000fea0000001407 */
[----:B------:R1:W-:Y:S01]  /*6440*/  STS.128 [R78+0x1010], R4 ;  /* 0x001010044e007388 */ /* 0x0003e20000000c00 */
[----:B------:R-:W-:Y:S01]  /*6450*/  @!PT LDS RZ, [RZ] ;  /* 0x00000000fffff984 */ /* 0x000fe20000000800 */
[----:B------:R-:W-:Y:S01]  /*6460*/  @!PT LDS RZ, [RZ] ;  /* 0x00000000fffff984 */ /* 0x000fe20000000800 */
[----:B------:R-:W-:Y:S01]  /*6470*/  @!PT LDS RZ, [RZ] ;  /* 0x00000000fffff984 */ /* 0x000fe20000000800 */
[----:B------:R-:W-:Y:S01]  /*6480*/  @!PT LDS RZ, [RZ] ;  /* 0x00000000fffff984 */ /* 0x000fe20000000800 */
[----:B------:R3:W-:Y:S07]  /*6490*/  MEMBAR.ALL.CTA ;  /* 0x0000000000007992 */ /* 0x0007ee0000008000 */
[----:B---3--:R-:W3:Y:S02]  /*64a0*/  FENCE.VIEW.ASYNC.S ;  /* 0x00000000000073c6 */ /* 0x008ee40000000000 */
[----:B---3--:R-:W-:Y:S06]  /*64b0*/  BAR.SYNC.DEFER_BLOCKING 0x1, 0x80 ;  /* 0x0042000000007b1d */ /* 0x008fec0000010000 */
[----:B------:R-:W-:Y:S05]  /*64c0*/  @P0 BRA `(.L_x_99) ;  /* 0x0000000000300947 */ /* 0x000fea0003800000 */
[----:B------:R-:W-:Y:S02]  /*64d0*/  UIADD3 UR4, UPT, UPT, UR44, 0x1200, URZ ;  /* 0x000012002c047890 */ /* 0x000fe4000fffe0ff */
[----:B------:R-:W-:Y:S02]  /*64e0*/  USHF.L.U32 UR9, UR45, 0x6, URZ ;  /* 0x000000062d097899 */ /* 0x000fe400080006ff */
[----:B------:R-:W-:Y:S02]  /*64f0*/  USHF.L.U32 UR10, UR46, 0x6, URZ ;  /* 0x000000062e0a7899 */ /* 0x000fe400080006ff */
[----:B------:R-:W-:Y:S01]  /*6500*/  MOV R86, UR4 ;  /* 0x0000000400567c02 */ /* 0x000fe20008000f00 */
[----:B------:R-:W-:Y:S01]  /*6510*/  UIADD3 UR4, UP0, UPT, UR62, 0x680, URZ ;  /* 0x000006803e047890 */ /* 0x000fe2000ff1e0ff */
[----:B------:R-:W-:Y:S02]  /*6520*/  UMOV UR11, UR36 ;  /* 0x00000024000b7c82 */ /* 0x000fe40008000000 */
[----:B------:R-:W-:Y:S01]  /*6530*/  R2UR UR8, R86 ;  /* 0x00000000560872ca */ /* 0x000fe200000e0000 */
[----:B------:R-:W-:Y:S11]  /*6540*/  UIADD3.X UR5, UPT, UPT, URZ, UR63, URZ, UP0, !UPT ;  /* 0x0000003fff057290 */ /* 0x000ff600087fe4ff */
[----:B------:R-:W-:Y:S01]  /*6550*/  @!UPT UIADD3 URZ, UPT, UPT, URZ, URZ, URZ ;  /* 0x000000fffffff290 */ /* 0x000fe2000fffe0ff */
[----:B------:R3:W-:Y:S01]  /*6560*/  UTMASTG.3D [UR8], [UR4] ;  /* 0x00000008040073b5 */ /* 0x0007e20008010000 */
[----:B------:R0:W-:Y:S01]  /*6570*/  UTMACMDFLUSH ;  /* 0x00000000000079b7 */ /* 0x0001e20000000000 */
[----:B---3--:R-:W-:Y:S04]  /*6580*/  DEPBAR.LE SB0, 0x0 ;  /* 0x000080000000791a */ /* 0x008fe80000000000 */
.L_x_99:
[----:B------:R-:W-:Y:S05]  /*6590*/  BSYNC.RECONVERGENT B0 ;  /* 0x0000000000007941 */ /* 0x000fea0003800200 */
.L_x_98:
[----:B------:R-:W-:Y:S01]  /*65a0*/  BAR.SYNC.DEFER_BLOCKING 0x1, 0x80 ;  /* 0x0042000000007b1d */ /* 0x000fe20000010000 */
[----:B------:R-:W-:Y:S01]  /*65b0*/  ISETP.NE.AND P0, PT, R82, 0x2, PT ;  /* 0x000000025200780c */ /* 0x000fe20003f05270 */
[----:B------:R-:W-:Y:S01]  /*65c0*/  UISETP.NE.AND UP0, UPT, UR47, URZ, UPT ;  /* 0x000000ff2f00728c */ /* 0x000fe2000bf05270 */
[----:B------:R-:W-:Y:S01]  /*65d0*/  ISETP.NE.AND P1, PT, R36, 0x4, PT ;  /* 0x000000042400780c */ /* 0x000fe20003f25270 */
[----:B------:R-:W-:Y:S01]  /*65e0*/  UIADD3 UR45, UPT, UPT, UR37, UR57, URZ ;  /* 0x00000039252d7290 */ /* 0x000fe2000fffe0ff */
[----:B------:R-:W-:Y:S01]  /*65f0*/  SEL R2, RZ, 0x1, P0 ;  /* 0x00000001ff027807 */ /* 0x000fe20000000000 */
[----:B------:R-:W-:Y:S01]  /*6600*/  UIADD3 UR46, UPT, UPT, UR38, UR60, URZ ;  /* 0x0000003c262e7290 */ /* 0x000fe2000fffe0ff */
[----:B------:R-:W-:Y:S02]  /*6610*/  SEL R0, RZ, 0x1, P1 ;  /* 0x00000001ff007807 */ /* 0x000fe40000800000 */
[----:B------:R-:W-:Y:S02]  /*6620*/  LOP3.LUT R84, R84, R2, RZ, 0x3c, !PT ;  /* 0x0000000254547212 */ /* 0x000fe400078e3cff */
[----:B------:R-:W-:Y:S02]  /*6630*/  LOP3.LUT R85, R85, R0, RZ, 0x3c, !PT ;  /* 0x0000000055557212 */ /* 0x000fe400078e3cff */
[----:B------:R-:W-:Y:S02]  /*6640*/  SEL R82, R82, RZ, P0 ;  /* 0x000000ff52527207 */ /* 0x000fe40000000000 */
[----:B------:R-:W-:Y:S01]  /*6650*/  SEL R36, R36, RZ, P1 ;  /* 0x000000ff24247207 */ /* 0x000fe20000800000 */
[----:B------:R-:W-:Y:S01]  /*6660*/  UMOV UR36, UR51 ;  /* 0x0000003300247c82 */ /* 0x000fe20008000000 */
[----:B------:R-:W-:Y:S05]  /*6670*/  BRA.U UP0, `(.L_x_100) ;  /* 0xffffffe500107547 */ /* 0x000fea000b83ffff */
[----:B------:R-:W-:Y:S05]  /*6680*/  EXIT ;  /* 0x000000000000794d */ /* 0x000fea0003800000 */
.L_x_24:
[----:B---3--:R3:W4:Y:S02]  /*6690*/  SYNCS.PHASECHK.TRANS64.TRYWAIT P0, [R0+URZ+0xc0], R2 ;  /* 0x0000c002000075a7 */ /* 0x00872400080011ff */
[----:B----4-:R-:W-:Y:S05]  /*66a0*/  @!P0 NANOSLEEP.SYNCS 0x989680 ;  /* 0x009896800000895d */ /* 0x010fea0003900000 */
[----:B------:R-:W4:Y:S02]  /*66b0*/  @!P0 SYNCS.PHASECHK.TRANS64 P0, [R0+URZ+0xc0], R2 ;  /* 0x0000c002000085a7 */ /* 0x000f2400080010ff */
[----:B----4-:R-:W-:Y:S05]  /*66c0*/  @!P0 BRA `(.L_x_24) ;  /* 0xfffffffc00f08947 */ /* 0x010fea000383ffff */
[----:B------:R-:W-:Y:S05]  /*66d0*/  BRA `(.L_x_101) ;  /* 0xffffffb000387947 */ /* 0x000fea000383ffff */
.L_x_27:
[----:B--2---:R-:W-:-:S07]  /*66e0*/  MOV R0, UR33 ;  /* 0x0000002100007c02 */ /* 0x004fce0008000f00 */
.L_x_102:
[----:B--2---:R2:W3:Y:S02]  /*66f0*/  SYNCS.PHASECHK.TRANS64.TRYWAIT P0, [R0+URZ+0x18], R3 ;  /* 0x00001803000075a7 */ /* 0x0044e400080011ff */
[----:B---3--:R-:W-:Y:S05]  /*6700*/  @!P0 NANOSLEEP.SYNCS 0x989680 ;  /* 0x009896800000895d */ /* 0x008fea0003900000 */
[----:B------:R-:W3:Y:S02]  /*6710*/  @!P0 SYNCS.PHASECHK.TRANS64 P0, [R0+URZ+0x18], R3 ;  /* 0x00001803000085a7 */ /* 0x000ee400080010ff */
[----:B---3--:R-:W-:Y:S05]  /*6720*/  @!P0 BRA `(.L_x_102) ;  /* 0xfffffffc00f08947 */ /* 0x008fea000383ffff */
[----:B------:R-:W-:Y:S05]  /*6730*/  BRA `(.L_x_26) ;  /* 0xffffffb000807947 */ /* 0x000fea000383ffff */
.L_x_34:
[----:B-1----:R-:W-:-:S07]  /*6740*/  MOV R0, UR17 ;  /* 0x0000001100007c02 */ /* 0x002fce0008000f00 */
.L_x_103:
[----:B-1----:R1:W2:Y:S02]  /*6750*/  SYNCS.PHASECHK.TRANS64.TRYWAIT P0, [R0+URZ+0x18], R3 ;  /* 0x00001803000075a7 */ /* 0x0022a400080011ff */
[----:B--2---:R-:W-:Y:S05]  /*6760*/  @!P0 NANOSLEEP.SYNCS 0x989680 ;  /* 0x009896800000895d */ /* 0x004fea0003900000 */
[----:B------:R-:W2:Y:S02]  /*6770*/  @!P0 SYNCS.PHASECHK.TRANS64 P0, [R0+URZ+0x18], R3 ;  /* 0x00001803000085a7 */ /* 0x000ea400080010ff */
[----:B--2---:R-:W-:Y:S05]  /*6780*/  @!P0 BRA `(.L_x_103) ;  /* 0xfffffffc00f08947 */ /* 0x004fea000383ffff */
[----:B------:R-:W-:Y:S05]  /*6790*/  BRA `(.L_x_33) ;  /* 0xffffffb4003c7947 */ /* 0x000fea000383ffff */
.L_x_39:
[----:B-1----:R1:W2:Y:S02]  /*67a0*/  SYNCS.PHASECHK.TRANS64.TRYWAIT P0, [R3+URZ+0x50], R0 ;  /* 0x00005000030075a7 */ /* 0x0022a400080011ff */
[----:B--2---:R-:W-:Y:S05]  /*67b0*/  @!P0 NANOSLEEP.SYNCS 0x989680 ;  /* 0x009896800000895d */ /* 0x004fea0003900000 */
[----:B------:R-:W2:Y:S02]  /*67c0*/  @!P0 SYNCS.PHASECHK.TRANS64 P0, [R3+URZ+0x50], R0 ;  /* 0x00005000030085a7 */ /* 0x000ea400080010ff */
[----:B--2---:R-:W-:Y:S05]  /*67d0*/  @!P0 BRA `(.L_x_39) ;  /* 0xfffffffc00f08947 */ /* 0x004fea000383ffff */
[----:B------:R-:W-:Y:S05]  /*67e0*/  BRA `(.L_x_104) ;  /* 0xffffffb400e07947 */ /* 0x000fea000383ffff */
.L_x_43:
[----:B------:R-:W-:-:S07]  /*67f0*/  MOV R0, UR4 ;  /* 0x0000000400007c02 */ /* 0x000fce0008000f00 */
.L_x_105:
[----:B-1----:R1:W2:Y:S02]  /*6800*/  SYNCS.PHASECHK.TRANS64.TRYWAIT P0, [R0+URZ], R2 ;  /* 0x00000002000075a7 */ /* 0x0022a400080011ff */
[----:B--2---:R-:W-:Y:S05]  /*6810*/  @!P0 NANOSLEEP.SYNCS 0x989680 ;  /* 0x009896800000895d */ /* 0x004fea0003900000 */
[----:B------:R-:W2:Y:S02]  /*6820*/  @!P0 SYNCS.PHASECHK.TRANS64 P0, [R0+URZ], R2 ;  /* 0x00000002000085a7 */ /* 0x000ea400080010ff */
[----:B--2---:R-:W-:Y:S05]  /*6830*/  @!P0 BRA `(.L_x_105) ;  /* 0xfffffffc00f08947 */ /* 0x004fea000383ffff */
[----:B------:R-:W-:Y:S05]  /*6840*/  BRA `(.L_x_106) ;  /* 0xffffffbc00847947 */ /* 0x000fea000383ffff */
.L_x_44:
[----:B------:R-:W-:-:S07]  /*6850*/  MOV R0, UR5 ;  /* 0x0000000500007c02 */ /* 0x000fce0008000f00 */
.L_x_107:
[----:B-1----:R1:W2:Y:S02]  /*6860*/  SYNCS.PHASECHK.TRANS64.TRYWAIT P0, [R0+URZ], R2 ;  /* 0x00000002000075a7 */ /* 0x0022a400080011ff */
[----:B--2---:R-:W-:Y:S05]  /*6870*/  @!P0 NANOSLEEP.SYNCS 0x989680 ;  /* 0x009896800000895d */ /* 0x004fea0003900000 */
[----:B------:R-:W2:Y:S02]  /*6880*/  @!P0 SYNCS.PHASECHK.TRANS64 P0, [R0+URZ], R2 ;  /* 0x00000002000085a7 */ /* 0x000ea400080010ff */
[----:B--2---:R-:W-:Y:S05]  /*6890*/  @!P0 BRA `(.L_x_107) ;  /* 0xfffffffc00f08947 */ /* 0x004fea000383ffff */
[----:B------:R-:W-:Y:S05]  /*68a0*/  BRA `(.L_x_108) ;  /* 0xffffffbc00907947 */ /* 0x000fea000383ffff */
.L_x_47:
[----:B--2---:R2:W3:Y:S02]  /*68b0*/  SYNCS.PHASECHK.TRANS64.TRYWAIT P0, [R2+URZ+0xb0], R4 ;  /* 0x0000b004020075a7 */ /* 0x0044e400080011ff */
[----:B---3--:R-:W-:Y:S05]  /*68c0*/  @!P0 NANOSLEEP.SYNCS 0x989680 ;  /* 0x009896800000895d */ /* 0x008fea0003900000 */
[----:B------:R-:W3:Y:S02]  /*68d0*/  @!P0 SYNCS.PHASECHK.TRANS64 P0, [R2+URZ+0xb0], R4 ;  /* 0x0000b004020085a7 */ /* 0x000ee400080010ff */
[----:B---3--:R-:W-:Y:S05]  /*68e0*/  @!P0 BRA `(.L_x_47) ;  /* 0xfffffffc00f08947 */ /* 0x008fea000383ffff */
[----:B------:R-:W-:Y:S05]  /*68f0*/  BRA `(.L_x_109) ;  /* 0xffffffbc00ec7947 */ /* 0x000fea000383ffff */
.L_x_48:
[----:B------:R-:W-:-:S07]  /*6900*/  MOV R2, UR4 ;  /* 0x0000000400027c02 */ /* 0x000fce0008000f00 */
.L_x_110:
[----:B--2---:R2:W3:Y:S02]  /*6910*/  SYNCS.PHASECHK.TRANS64.TRYWAIT P0, [R2+URZ+0x60], R5 ;  /* 0x00006005020075a7 */ /* 0x0044e400080011ff */
[----:B---3--:R-:W-:Y:S05]  /*6920*/  @!P0 NANOSLEEP.SYNCS 0x989680 ;  /* 0x009896800000895d */ /* 0x008fea0003900000 */
[----:B------:R-:W3:Y:S02]  /*6930*/  @!P0 SYNCS.PHASECHK.TRANS64 P0, [R2+URZ+0x60], R5 ;  /* 0x00006005020085a7 */ /* 0x000ee400080010ff */
[----:B---3--:R-:W-:Y:S05]  /*6940*/  @!P0 BRA `(.L_x_110) ;  /* 0xfffffffc00f08947 */ /* 0x008fea000383ffff */
[----:B------:R-:W-:Y:S05]  /*6950*/  BRA `(.L_x_111) ;  /* 0xffffffbc00fc7947 */ /* 0x000fea000383ffff */
.L_x_49:
[----:B--2---:R2:W3:Y:S02]  /*6960*/  SYNCS.PHASECHK.TRANS64.TRYWAIT P1, [R2+URZ+0x50], R4 ;  /* 0x00005004020075a7 */ /* 0x0044e400080211ff */
[----:B---3--:R-:W-:Y:S05]  /*6970*/  @!P1 NANOSLEEP.SYNCS 0x989680 ;  /* 0x009896800000995d */ /* 0x008fea0003900000 */
[----:B------:R-:W3:Y:S02]  /*6980*/  @!P1 SYNCS.PHASECHK.TRANS64 P1, [R2+URZ+0x50], R4 ;  /* 0x00005004020095a7 */ /* 0x000ee400080210ff */
[----:B---3--:R-:W-:Y:S05]  /*6990*/  @!P1 BRA `(.L_x_49) ;  /* 0xfffffffc00f09947 */ /* 0x008fea000383ffff */
[----:B------:R-:W-:Y:S05]  /*69a0*/  BRA `(.L_x_112) ;  /* 0xffffffc0002c7947 */ /* 0x000fea000383ffff */
.L_x_52:
[----:B------:R-:W-:-:S07]  /*69b0*/  MOV R0, UR4 ;  /* 0x0000000400007c02 */ /* 0x000fce0008000f00 */
.L_x_113:
[----:B--2---:R2:W3:Y:S02]  /*69c0*/  SYNCS.PHASECHK.TRANS64.TRYWAIT P0, [R0+URZ+0x60], R2 ;  /* 0x00006002000075a7 */ /* 0x0044e400080011ff */
[----:B---3--:R-:W-:Y:S05]  /*69d0*/  @!P0 NANOSLEEP.SYNCS 0x989680 ;  /* 0x009896800000895d */ /* 0x008fea0003900000 */
[----:B------:R-:W3:Y:S02]  /*69e0*/  @!P0 SYNCS.PHASECHK.TRANS64 P0, [R0+URZ+0x60], R2 ;  /* 0x00006002000085a7 */ /* 0x000ee400080010ff */
[----:B---3--:R-:W-:Y:S05]  /*69f0*/  @!P0 BRA `(.L_x_113) ;  /* 0xfffffffc00f08947 */ /* 0x008fea000383ffff */
[----:B------:R-:W-:Y:S05]  /*6a00*/  BRA `(.L_x_51) ;  /* 0xffffffc000807947 */ /* 0x000fea000383ffff */
.L_x_59:
[----:B-1----:R1:W2:Y:S02]  /*6a10*/  SYNCS.PHASECHK.TRANS64.TRYWAIT P1, [R0+URZ+0x50], R2 ;  /* 0x00005002000075a7 */ /* 0x0022a400080211ff */
[----:B--2---:R-:W-:Y:S05]  /*6a20*/  @!P1 NANOSLEEP.SYNCS 0x989680 ;  /* 0x009896800000995d */ /* 0x004fea0003900000 */
[----:B------:R-:W2:Y:S02]  /*6a30*/  @!P1 SYNCS.PHASECHK.TRANS64 P1, [R0+URZ+0x50], R2 ;  /* 0x00005002000095a7 */ /* 0x000ea400080210ff */
[----:B--2---:R-:W-:Y:S05]  /*6a40*/  @!P1 BRA `(.L_x_59) ;  /* 0xfffffffc00f09947 */ /* 0x004fea000383ffff */
[----:B------:R-:W-:Y:S05]  /*6a50*/  BRA `(.L_x_114) ;  /* 0xffffffc400dc7947 */ /* 0x000fea000383ffff */
.L_x_60:
[----:B------:R-:W-:-:S07]  /*6a60*/  MOV R2, UR19 ;  /* 0x0000001300027c02 */ /* 0x000fce0008000f00 */
.L_x_115:
[----:B-1----:R1:W2:Y:S02]  /*6a70*/  SYNCS.PHASECHK.TRANS64.TRYWAIT P0, [R2+URZ+0x90], R0 ;  /* 0x00009000020075a7 */ /* 0x0022a400080011ff */
[----:B--2---:R-:W-:Y:S05]  /*6a80*/  @!P0 NANOSLEEP.SYNCS 0x989680 ;  /* 0x009896800000895d */ /* 0x004fea0003900000 */
[----:B------:R-:W2:Y:S02]  /*6a90*/  @!P0 SYNCS.PHASECHK.TRANS64 P0, [R2+URZ+0x90], R0 ;  /* 0x00009000020085a7 */ /* 0x000ea400080010ff */
[----:B--2---:R-:W-:Y:S05]  /*6aa0*/  @!P0 BRA `(.L_x_115) ;  /* 0xfffffffc00f08947 */ /* 0x004fea000383ffff */
[----:B------:R-:W-:Y:S05]  /*6ab0*/  BRA `(.L_x_116) ;  /* 0xffffffc800107947 */ /* 0x000fea000383ffff */
.L_x_63:
[----:B------:R-:W-:Y:S07]  /*6ac0*/  MOV R0, UR6 ;  /* 0x0000000600007c02 */ /* 0x000fee0008000f00 */
.L_x_117:
[----:B-1----:R1:W2:Y:S02]  /*6ad0*/  SYNCS.PHASECHK.TRANS64.TRYWAIT P0, [R0+URZ], R2 ;  /* 0x00000002000075a7 */ /* 0x0022a400080011ff */
[----:B--2---:R-:W-:Y:S05]  /*6ae0*/  @!P0 NANOSLEEP.SYNCS 0x989680 ;  /* 0x009896800000895d */ /* 0x004fea0003900000 */
[----:B------:R-:W2:Y:S02]  /*6af0*/  @!P0 SYNCS.PHASECHK.TRANS64 P0, [R0+URZ], R2 ;  /* 0x00000002000085a7 */ /* 0x000ea400080010ff */
[----:B--2---:R-:W-:Y:S05]  /*6b00*/  @!P0 BRA `(.L_x_117) ;  /* 0xfffffffc00f08947 */ /* 0x004fea000383ffff */
[----:B------:R-:W-:Y:S05]  /*6b10*/  BRA `(.L_x_62) ;  /* 0xffffffc800487947 */ /* 0x000fea000383ffff */
.L_x_66:
[----:B------:R-:W-:-:S07]  /*6b20*/  MOV R0, UR4 ;  /* 0x0000000400007c02 */ /* 0x000fce0008000f00 */
.L_x_118:
[----:B--2---:R2:W4:Y:S02]  /*6b30*/  SYNCS.PHASECHK.TRANS64.TRYWAIT P0, [R0+URZ], R2 ;  /* 0x00000002000075a7 */ /* 0x00452400080011ff */
[----:B----4-:R-:W-:Y:S05]  /*6b40*/  @!P0 NANOSLEEP.SYNCS 0x989680 ;  /* 0x009896800000895d */ /* 0x010fea0003900000 */
[----:B------:R-:W4:Y:S02]  /*6b50*/  @!P0 SYNCS.PHASECHK.TRANS64 P0, [R0+URZ], R2 ;  /* 0x00000002000085a7 */ /* 0x000f2400080010ff */
[----:B----4-:R-:W-:Y:S05]  /*6b60*/  @!P0 BRA `(.L_x_118) ;  /* 0xfffffffc00f08947 */ /* 0x010fea000383ffff */
[----:B------:R-:W-:Y:S05]  /*6b70*/  BRA `(.L_x_119) ;  /* 0xffffffc800e87947 */ /* 0x000fea000383ffff */
.L_x_67:
[----:B------:R-:W-:-:S07]  /*6b80*/  MOV R0, UR5 ;  /* 0x0000000500007c02 */ /* 0x000fce0008000f00 */
.L_x_120:
[----:B-1----:R1:W2:Y:S02]  /*6b90*/  SYNCS.PHASECHK.TRANS64.TRYWAIT P0, [R0+URZ], R3 ;  /* 0x00000003000075a7 */ /* 0x0022a400080011ff */
[----:B--2---:R-:W-:Y:S05]  /*6ba0*/  @!P0 NANOSLEEP.SYNCS 0x989680 ;  /* 0x009896800000895d */ /* 0x004fea0003900000 */
[----:B------:R-:W2:Y:S02]  /*6bb0*/  @!P0 SYNCS.PHASECHK.TRANS64 P0, [R0+URZ], R3 ;  /* 0x00000003000085a7 */ /* 0x000ea400080010ff */
[----:B--2---:R-:W-:Y:S05]  /*6bc0*/  @!P0 BRA `(.L_x_120) ;  /* 0xfffffffc00f08947 */ /* 0x004fea000383ffff */
[----:B------:R-:W-:Y:S05]  /*6bd0*/  BRA `(.L_x_121) ;  /* 0xffffffc800f47947 */ /* 0x000fea000383ffff */
.L_x_68:
[----:B------:R-:W-:-:S07]  /*6be0*/  MOV R0, UR5 ;  /* 0x0000000500007c02 */ /* 0x000fce0008000f00 */
.L_x_122:
[----:B-1----:R1:W2:Y:S02]  /*6bf0*/  SYNCS.PHASECHK.TRANS64.TRYWAIT P0, [R0+URZ], R3 ;  /* 0x00000003000075a7 */ /* 0x0022a400080011ff */
[----:B--2---:R-:W-:Y:S05]  /*6c00*/  @!P0 NANOSLEEP.SYNCS 0x989680 ;  /* 0x009896800000895d */ /* 0x004fea0003900000 */
[----:B------:R-:W2:Y:S02]  /*6c10*/  @!P0 SYNCS.PHASECHK.TRANS64 P0, [R0+URZ], R3 ;  /* 0x00000003000085a7 */ /* 0x000ea400080010ff */
[----:B--2---:R-:W-:Y:S05]  /*6c20*/  @!P0 BRA `(.L_x_122) ;  /* 0xfffffffc00f08947 */ /* 0x004fea000383ffff */
[----:B------:R-:W-:Y:S05]  /*6c30*/  BRA `(.L_x_123) ;  /* 0xffffffcc00007947 */ /* 0x000fea000383ffff */
.L_x_69:
[----:B-1----:R-:W-:-:S07]  /*6c40*/  MOV R0, UR4 ;  /* 0x0000000400007c02 */ /* 0x002fce0008000f00 */
.L_x_124:
[----:B-1----:R1:W2:Y:S02]  /*6c50*/  SYNCS.PHASECHK.TRANS64.TRYWAIT P0, [R0+URZ], R2 ;  /* 0x00000002000075a7 */ /* 0x0022a400080011ff */
[----:B--2---:R-:W-:Y:S05]  /*6c60*/  @!P0 NANOSLEEP.SYNCS 0x989680 ;  /* 0x009896800000895d */ /* 0x004fea0003900000 */
[----:B------:R-:W2:Y:S02]  /*6c70*/  @!P0 SYNCS.PHASECHK.TRANS64 P0, [R0+URZ], R2 ;  /* 0x00000002000085a7 */ /* 0x000ea400080010ff */
[----:B--2---:R-:W-:Y:S05]  /*6c80*/  @!P0 BRA `(.L_x_124) ;  /* 0xfffffffc00f08947 */ /* 0x004fea000383ffff */
[----:B------:R-:W-:Y:S05]  /*6c90*/  BRA `(.L_x_125) ;  /* 0xffffffcc000c7947 */ /* 0x000fea000383ffff */
.L_x_74:
[----:B--2---:R2:W3:Y:S02]  /*6ca0*/  SYNCS.PHASECHK.TRANS64.TRYWAIT P0, [R8+URZ+0x50], R0 ;  /* 0x00005000080075a7 */ /* 0x0044e400080011ff */
[----:B---3--:R-:W-:Y:S05]  /*6cb0*/  @!P0 NANOSLEEP.SYNCS 0x989680 ;  /* 0x009896800000895d */ /* 0x008fea0003900000 */
[----:B------:R-:W3:Y:S02]  /*6cc0*/  @!P0 SYNCS.PHASECHK.TRANS64 P0, [R8+URZ+0x50], R0 ;  /* 0x00005000080085a7 */ /* 0x000ee400080010ff */
[----:B---3--:R-:W-:Y:S05]  /*6cd0*/  @!P0 BRA `(.L_x_74) ;  /* 0xfffffffc00f08947 */ /* 0x008fea000383ffff */
[----:B------:R-:W-:Y:S05]  /*6ce0*/  BRA `(.L_x_126) ;  /* 0xffffffd000347947 */ /* 0x000fea000383ffff */
.L_x_77:
[----:B--2---:R-:W-:Y:S07]  /*6cf0*/  MOV R0, UR17 ;  /* 0x0000001100007c02 */ /* 0x004fee0008000f00 */
.L_x_127:
[----:B--2---:R2:W3:Y:S02]  /*6d00*/  SYNCS.PHASECHK.TRANS64.TRYWAIT P1, [R0+URZ+0x48], R4 ;  /* 0x00004804000075a7 */ /* 0x0044e400080211ff */
[----:B---3--:R-:W-:Y:S05]  /*6d10*/  @!P1 NANOSLEEP.SYNCS 0x989680 ;  /* 0x009896800000995d */ /* 0x008fea0003900000 */
[----:B------:R-:W3:Y:S02]  /*6d20*/  @!P1 SYNCS.PHASECHK.TRANS64 P1, [R0+URZ+0x48], R4 ;  /* 0x00004804000095a7 */ /* 0x000ee400080210ff */
[----:B---3--:R-:W-:Y:S05]  /*6d30*/  @!P1 BRA `(.L_x_127) ;  /* 0xfffffffc00f09947 */ /* 0x008fea000383ffff */
[----:B------:R-:W-:Y:S05]  /*6d40*/  BRA `(.L_x_76) ;  /* 0xffffffd400a87947 */ /* 0x000fea000383ffff */
.L_x_80:
[----:B--2---:R-:W-:Y:S07]  /*6d50*/  MOV R0, UR17 ;  /* 0x0000001100007c02 */ /* 0x004fee0008000f00 */
.L_x_128:
[----:B--2---:R2:W3:Y:S02]  /*6d60*/  SYNCS.PHASECHK.TRANS64.TRYWAIT P0, [R0+URZ+0x38], R2 ;  /* 0x00003802000075a7 */ /* 0x0044e400080011ff */
[----:B---3--:R-:W-:Y:S05]  /*6d70*/  @!P0 NANOSLEEP.SYNCS 0x989680 ;  /* 0x009896800000895d */ /* 0x008fea0003900000 */
[----:B------:R-:W3:Y:S02]  /*6d80*/  @!P0 SYNCS.PHASECHK.TRANS64 P0, [R0+URZ+0x38], R2 ;  /* 0x00003802000085a7 */ /* 0x000ee400080010ff */
[----:B---3--:R-:W-:Y:S05]  /*6d90*/  @!P0 BRA `(.L_x_128) ;  /* 0xfffffffc00f08947 */ /* 0x008fea000383ffff */
[----:B------:R-:W-:Y:S05]  /*6da0*/  BRA `(.L_x_129) ;  /* 0xffffffd400fc7947 */ /* 0x000fea000383ffff */
.L_x_83:
[----:B---3--:R3:W1:Y:S02]  /*6db0*/  SYNCS.PHASECHK.TRANS64.TRYWAIT P0, [R3+URZ+0x50], R0 ;  /* 0x00005000030075a7 */ /* 0x00866400080011ff */
[----:B-1----:R-:W-:Y:S05]  /*6dc0*/  @!P0 NANOSLEEP.SYNCS 0x989680 ;  /* 0x009896800000895d */ /* 0x002fea0003900000 */
[----:B------:R-:W1:Y:S02]  /*6dd0*/  @!P0 SYNCS.PHASECHK.TRANS64 P0, [R3+URZ+0x50], R0 ;  /* 0x00005000030085a7 */ /* 0x000e6400080010ff */
[----:B-1----:R-:W-:Y:S05]  /*6de0*/  @!P0 BRA `(.L_x_83) ;  /* 0xfffffffc00f08947 */ /* 0x002fea000383ffff */
[----:B------:R-:W-:Y:S05]  /*6df0*/  BRA `(.L_x_130) ;  /* 0xffffffdc00447947 */ /* 0x000fea000383ffff */
.L_x_94:
[----:B-1----:R-:W-:Y:S04]  /*6e00*/  MOV R0, UR44 ;  /* 0x0000002c00007c02 */ /* 0x002fe80008000f00 */
[----:B------:R1:W2:Y:S03]  /*6e10*/  SYNCS.PHASECHK.TRANS64.TRYWAIT P1, [R0+URZ+0x30], R4 ;  /* 0x00003004000075a7 */ /* 0x0002a600080211ff */
[----:B--2---:R-:W-:Y:S05]  /*6e20*/  @!P1 NANOSLEEP.SYNCS 0x989680 ;  /* 0x009896800000995d */ /* 0x004fea0003900000 */
[----:B------:R-:W2:Y:S02]  /*6e30*/  @!P1 SYNCS.PHASECHK.TRANS64 P1, [R0+URZ+0x30], R4 ;  /* 0x00003004000095a7 */ /* 0x000ea400080210ff */
[----:B--2---:R-:W-:Y:S05]  /*6e40*/  @!P1 BRA `(.L_x_94) ;  /* 0xfffffffc00ec9947 */ /* 0x004fea000383ffff */
[----:B------:R-:W-:Y:S05]  /*6e50*/  BRA `(.L_x_93) ;  /* 0xffffffe800947947 */ /* 0x000fea000383ffff */
.L_x_96:
[----:B------:R1:W1:Y:S02]  /*6e60*/  SYNCS.PHASECHK.TRANS64.TRYWAIT P1, [R16+URZ+0x70], R3 ;  /* 0x00007003100075a7 */ /* 0x00026400080211ff */
[----:B-1----:R-:W-:Y:S05]  /*6e70*/  @!P1 NANOSLEEP.SYNCS 0x989680 ;  /* 0x009896800000995d */ /* 0x002fea0003900000 */
[----:B------:R-:W1:Y:S02]  /*6e80*/  @!P1 SYNCS.PHASECHK.TRANS64 P1, [R16+URZ+0x70], R3 ;  /* 0x00007003100095a7 */ /* 0x000e6400080210ff */
[----:B-1----:R-:W-:Y:S05]  /*6e90*/  @!P1 BRA `(.L_x_96) ;  /* 0xfffffffc00f09947 */ /* 0x002fea000383ffff */
[----:B------:R-:W-:Y:S05]  /*6ea0*/  BRA `(.L_x_95) ;  /* 0xffffffe800d07947 */ /* 0x000fea000383ffff */
        .weak           $__internal_0_$__cuda_sm10x_tcgen05_guardrail_trap_col_being_dealloced_not_returned_by_alloc
        .type           $__internal_0_$__cuda_sm10x_tcgen05_guardrail_trap_col_being_dealloced_not_returned_by_alloc,@function
        .size           $__internal_0_$__cuda_sm10x_tcgen05_guardrail_trap_col_being_dealloced_not_returned_by_alloc,($__internal_1_$__cuda_sm10x_tcgen05_guardrail_trap_phase_invalid_during_alloc - $__internal_0_$__cuda_sm10x_tcgen05_guardrail_trap_col_being_dealloced_not_returned_by_alloc)
$__internal_0_$__cuda_sm10x_tcgen05_guardrail_trap_col_being_dealloced_not_returned_by_alloc:
[----:B------:R-:W-:Y:S05]  /*6eb0*/  BPT.TRAP 0x1 ;  /* 0x000000040000795c */ /* 0x000fea0000300000 */
[----:B------:R-:W-:-:S04]  /*6ec0*/  HFMA2 R3, -RZ, RZ, 0, 0 ;  /* 0x00000000ff037431 */ /* 0x000fc800000001ff */
[----:B------:R-:W-:Y:S05]  /*6ed0*/  RET.REL.NODEC R2 `(_ZN7cutlass13device_kernelINS_4gemm6kernel13GemmUniversalIN4cute5tupleIJiiiiEEENS1_10collective13CollectiveMmaINS1_35MainloopSm100TmaUmmaWarpSpecializedILi3ELi2ELi4ENS5_IJNS4_1CILi2EEENSA_ILi1EEESC_EEEEENS5_IJNSA_ILi64EEESF_NSA_ILi32EEEEEEaNS5_IJlSC_lEEEaSI_NS4_8TiledMMAINS4_8MMA_AtomIJNS4_15SM100_MMA_S8_SSIaaiLi64ELi64ELNS4_4UMMA5MajorE0ELSN_0ELNSM_8SaturateE0EEEEEENS4_6LayoutINS5_IJSC_SC_SC_EEENS5_IJNSA_ILi0EEEST_ST_EEEEENS5_IJNS4_10UnderscoreESW_SW_EEEEENS4_13SM90_TMA_LOADENS4_14ComposedLayoutINS4_7SwizzleILi1ELi4ELi3EEENS4_18smem_ptr_flag_bitsILi8EEENSR_INS5_IJNSA_ILi8EEESG_EEENS5_IJSG_SC_EEEEEEEvNS4_8identityENS4_23SM90_TMA_LOAD_MULTICASTES19_vS1A_EENS_8epilogue10collective18CollectiveEpilogueINS1D_23Sm100TmaWarpSpecializedILi1ELi1ELi32ELb0ELb0EEEJSH_NS5_IJNSR_ISF_SC_EES1I_EEEaSI_aSI_NS1D_6fusion15FusionCallbacksIS1H_NS1K_17LinearCombinationIaiaiLNS_15FloatRoundStyleE2EEESH_S1J_JEEENS4_5SM1004TMEM4LOAD26SM100_TMEM_LOAD_16dp32b32xESZ_NS10_INS11_ILi2ELi4ELi3EEES14_NSR_INS5_IJS15_SF_EEENS5_IJSF_SC_EEEEEEENS4_39AutoVectorizingCopyWithAssumedAlignmentILi128EEENS4_14SM90_TMA_STOREES1Y_S20_S20_EEEvvEEEEvNT_6ParamsE) ;  /* 0xffffff9002487950 */ /* 0x000fea0003c3ffff */
        .weak           $__internal_1_$__cuda_sm10x_tcgen05_guardrail_trap_phase_invalid_during_alloc
        .type           $__internal_1_$__cuda_sm10x_tcgen05_guardrail_trap_phase_invalid_during_alloc,@function
        .size           $__internal_1_$__cuda_sm10x_tcgen05_guardrail_trap_phase_invalid_during_alloc,($__internal_2_$__cuda_sm10x_tcgen05_guardrail_trap_unallocated_columns_being_dealloced - $__internal_1_$__cuda_sm10x_tcgen05_guardrail_trap_phase_invalid_during_alloc)
$__internal_1_$__cuda_sm10x_tcgen05_guardrail_trap_phase_invalid_during_alloc:
[----:B------:R-:W-:Y:S05]  /*6ee0*/  BPT.TRAP 0x1 ;  /* 0x000000040000795c */ /* 0x000fea0000300000 */
[----:B------:R-:W-:-:S04]  /*6ef0*/  MOV R5, 0x0 ;  /* 0x0000000000057802 */ /* 0x000fc80000000f00 */
[----:B------:R-:W-:Y:S05]  /*6f00*/  RET.REL.NODEC R4 `(_ZN7cutlass13device_kernelINS_4gemm6kernel13GemmUniversalIN4cute5tupleIJiiiiEEENS1_10collective13CollectiveMmaINS1_35MainloopSm100TmaUmmaWarpSpecializedILi3ELi2ELi4ENS5_IJNS4_1CILi2EEENSA_ILi1EEESC_EEEEENS5_IJNSA_ILi64EEESF_NSA_ILi32EEEEEEaNS5_IJlSC_lEEEaSI_NS4_8TiledMMAINS4_8MMA_AtomIJNS4_15SM100_MMA_S8_SSIaaiLi64ELi64ELNS4_4UMMA5MajorE0ELSN_0ELNSM_8SaturateE0EEEEEENS4_6LayoutINS5_IJSC_SC_SC_EEENS5_IJNSA_ILi0EEEST_ST_EEEEENS5_IJNS4_10UnderscoreESW_SW_EEEEENS4_13SM90_TMA_LOADENS4_14ComposedLayoutINS4_7SwizzleILi1ELi4ELi3EEENS4_18smem_ptr_flag_bitsILi8EEENSR_INS5_IJNSA_ILi8EEESG_EEENS5_IJSG_SC_EEEEEEEvNS4_8identityENS4_23SM90_TMA_LOAD_MULTICASTES19_vS1A_EENS_8epilogue10collective18CollectiveEpilogueINS1D_23Sm100TmaWarpSpecializedILi1ELi1ELi32ELb0ELb0EEEJSH_NS5_IJNSR_ISF_SC_EES1I_EEEaSI_aSI_NS1D_6fusion15FusionCallbacksIS1H_NS1K_17LinearCombinationIaiaiLNS_15FloatRoundStyleE2EEESH_S1J_JEEENS4_5SM1004TMEM4LOAD26SM100_TMEM_LOAD_16dp32b32xESZ_NS10_INS11_ILi2ELi4ELi3EEES14_NSR_INS5_IJS15_SF_EEENS5_IJSF_SC_EEEEEEENS4_39AutoVectorizingCopyWithAssumedAlignmentILi128EEENS4_14SM90_TMA_STOREES1Y_S20_S20_EEEvvEEEEvNT_6ParamsE) ;  /* 0xffffff90043c7950 */ /* 0x000fea0003c3ffff */
        .weak           $__internal_2_$__cuda_sm10x_tcgen05_guardrail_trap_unallocated_columns_being_dealloced
        .type           $__internal_2_$__cuda_sm10x_tcgen05_guardrail_trap_unallocated_columns_being_dealloced,@function
        .size           $__internal_2_$__cuda_sm10x_tcgen05_guardrail_trap_unallocated_columns_being_dealloced,(.L_x_132 - $__internal_2_$__cuda_sm10x_tcgen05_guardrail_trap_unallocated_columns_being_dealloced)
$__internal_2_$__cuda_sm10x_tcgen05_guardrail_trap_unallocated_columns_being_dealloced:
[----:B------:R-:W-:Y:S05]  /*6f10*/  BPT.TRAP 0x1 ;  /* 0x000000040000795c */ /* 0x000fea0000300000 */
[----:B------:R-:W-:-:S04]  /*6f20*/  HFMA2 R3, -RZ, RZ, 0, 0 ;  /* 0x00000000ff037431 */ /* 0x000fc800000001ff */
[----:B------:R-:W-:Y:S05]  /*6f30*/  RET.REL.NODEC R2 `(_ZN7cutlass13device_kernelINS_4gemm6kernel13GemmUniversalIN4cute5tupleIJiiiiEEENS1_10collective13CollectiveMmaINS1_35MainloopSm100TmaUmmaWarpSpecializedILi3ELi2ELi4ENS5_IJNS4_1CILi2EEENSA_ILi1EEESC_EEEEENS5_IJNSA_ILi64EEESF_NSA_ILi32EEEEEEaNS5_IJlSC_lEEEaSI_NS4_8TiledMMAINS4_8MMA_AtomIJNS4_15SM100_MMA_S8_SSIaaiLi64ELi64ELNS4_4UMMA5MajorE0ELSN_0ELNSM_8SaturateE0EEEEEENS4_6LayoutINS5_IJSC_SC_SC_EEENS5_IJNSA_ILi0EEEST_ST_EEEEENS5_IJNS4_10UnderscoreESW_SW_EEEEENS4_13SM90_TMA_LOADENS4_14ComposedLayoutINS4_7SwizzleILi1ELi4ELi3EEENS4_18smem_ptr_flag_bitsILi8EEENSR_INS5_IJNSA_ILi8EEESG_EEENS5_IJSG_SC_EEEEEEEvNS4_8identityENS4_23SM90_TMA_LOAD_MULTICASTES19_vS1A_EENS_8epilogue10collective18CollectiveEpilogueINS1D_23Sm100TmaWarpSpecializedILi1ELi1ELi32ELb0ELb0EEEJSH_NS5_IJNSR_ISF_SC_EES1I_EEEaSI_aSI_NS1D_6fusion15FusionCallbacksIS1H_NS1K_17LinearCombinationIaiaiLNS_15FloatRoundStyleE2EEESH_S1J_JEEENS4_5SM1004TMEM4LOAD26SM100_TMEM_LOAD_16dp32b32xESZ_NS10_INS11_ILi2ELi4ELi3EEES14_NSR_INS5_IJS15_SF_EEENS5_IJSF_SC_EEEEEEENS4_39AutoVectorizingCopyWithAssumedAlignmentILi128EEENS4_14SM90_TMA_STOREES1Y_S20_S20_EEEvvEEEEvNT_6ParamsE) ;  /* 0xffffff9002307950 */ /* 0x000fea0003c3ffff */
.L_x_131:
[----:B------:R-:W-:-:S00]  /*6f40*/  BRA `(.L_x_131) ;  /* 0xfffffffc00fc7947 */ /* 0x000fc0000383ffff */
[----:B------:R-:W-:-:S00]  /*6f50*/  NOP ;  /* 0x0000000000007918 */ /* 0x000fc00000000000 */
        /* <DEDUP_REMOVED lines=10> */
.L_x_132:


//--------------------- .nv.global.init           --------------------------
	.section	.nv.global.init,"aw",@progbits
.nv.global.init:
	.type		$str$27,@object
	.size		$str$27,($str$28 - $str$27)
$str$27:
        /*0000*/ 	.byte	0x28, 0x61, 0x64, 0x64, 0x72, 0x65, 0x73, 0x73, 0x20, 0x26, 0x20, 0x6d, 0x61, 0x73, 0x6b, 0x29
        /*0010*/ 	.byte	0x20, 0x3d, 0x3d, 0x20, 0x30, 0x00
	.type		$str$28,@object
	.size		$str$28,($str$26 - $str$28)
$str$28:
        /*0016*/ 	.byte	0x2f, 0x74, 0x6d, 0x70, 0x2f, 0x63, 0x75, 0x74, 0x6c, 0x61, 0x73, 0x73, 0x5f, 0x73, 0x77, 0x65
        /*0026*/ 	.byte	0x65, 0x70, 0x5f, 0x73, 0x72, 0x63, 0x2f, 0x69, 0x6e, 0x63, 0x6c, 0x75, 0x64, 0x65, 0x2f, 0x63
        /*0036*/ 	.byte	0x75, 0x74, 0x65, 0x2f, 0x70, 0x6f, 0x69, 0x6e, 0x74, 0x65, 0x72, 0x5f, 0x66, 0x6c, 0x61, 0x67
        /*0046*/ 	.byte	0x67, 0x65, 0x64, 0x2e, 0x68, 0x70, 0x70, 0x00
	.type		$str$26,@object
	.size		$str$26,($str$25 - $str$26)
$str$26:
        /*004e*/ 	.byte	0x2f, 0x74, 0x6d, 0x70, 0x2f, 0x63, 0x75, 0x74, 0x6c, 0x61, 0x73, 0x73, 0x5f, 0x73, 0x77, 0x65
        /*005e*/ 	.byte	0x65, 0x70, 0x5f, 0x73, 0x72, 0x63, 0x2f, 0x69, 0x6e, 0x63, 0x6c, 0x75, 0x64, 0x65, 0x2f, 0x63
        /*006e*/ 	.byte	0x75, 0x74, 0x65, 0x2f, 0x61, 0x74, 0x6f, 0x6d, 0x2f, 0x63, 0x6f, 0x70, 0x79, 0x5f, 0x74, 0x72
        /*007e*/ 	.byte	0x61, 0x69, 0x74, 0x73, 0x5f, 0x73, 0x6d, 0x31, 0x30, 0x30, 0x2e, 0x68, 0x70, 0x70, 0x00
	.type		$str$25,@object
	.size		$str$25,(__unnamed_1 - $str$25)
$str$25:
        /*008d*/ 	.byte	0x28, 0x28, 0x75, 0x69, 0x6e, 0x74, 0x33, 0x32, 0x5f, 0x74, 0x28, 0x74, 0x68, 0x72, 0x65, 0x61
        /*009d*/ 	.byte	0x64, 0x49, 0x64, 0x78, 0x2e, 0x78, 0x29, 0x20, 0x2f, 0x20, 0x33, 0x32, 0x29, 0x20, 0x25, 0x20
        /*00ad*/ 	.byte	0x34, 0x29, 0x20, 0x3d, 0x3d, 0x20, 0x28, 0x28, 0x28, 0x74, 0x6d, 0x65, 0x6d, 0x5f, 0x61, 0x64
        /*00bd*/ 	.byte	0x64, 0x72, 0x20, 0x3e, 0x3e, 0x20, 0x31, 0x36, 0x29, 0x20, 0x2f, 0x20, 0x33, 0x32, 0x29, 0x20
        /*00cd*/ 	.byte	0x25, 0x20, 0x34, 0x29, 0x00
	.type		__unnamed_1,@object
	.size		__unnamed_1,(__unnamed_2 - __unnamed_1)
__unnamed_1:
        /*00d2*/ 	.byte	0x61, 0x75, 0x74, 0x6f, 0x20, 0x63, 0x75, 0x74, 0x65, 0x3a, 0x3a, 0x61, 0x73, 0x5f, 0x70, 0x6f
        /* <DEDUP_REMOVED lines=24> */
        /*0262*/ 	.byte	0x00
	.type		__unnamed_2,@object
	.size		__unnamed_2,(.L_2 - __unnamed_2)
__unnamed_2:
        /* <DEDUP_REMOVED lines=41> */
.L_2:


//--------------------- .nv.shared._ZN7cutlass13device_kernelINS_4gemm6kernel13GemmUniversalIN4cute5tupleIJiiiiEEENS1_10collective13CollectiveMmaINS1_35MainloopSm100TmaUmmaWarpSpecializedILi3ELi2ELi4ENS5_IJNS4_1CILi2EEENSA_ILi1EEESC_EEEEENS5_IJNSA_ILi64EEESF_NSA_ILi32EEEEEEaNS5_IJlSC_lEEEaSI_NS4_8TiledMMAINS4_8MMA_AtomIJNS4_15SM100_MMA_S8_SSIaaiLi64ELi64ELNS4_4UMMA5MajorE0ELSN_0ELNSM_8SaturateE0EEEEEENS4_6LayoutINS5_IJSC_SC_SC_EEENS5_IJNSA_ILi0EEEST_ST_EEEEENS5_IJNS4_10UnderscoreESW_SW_EEEEENS4_13SM90_TMA_LOADENS4_14ComposedLayoutINS4_7SwizzleILi1ELi4ELi3EEENS4_18smem_ptr_flag_bitsILi8EEENSR_INS5_IJNSA_ILi8EEESG_EEENS5_IJSG_SC_EEEEEEEvNS4_8identityENS4_23SM90_TMA_LOAD_MULTICASTES19_vS1A_EENS_8epilogue10collective18CollectiveEpilogueINS1D_23Sm100TmaWarpSpecializedILi1ELi1ELi32ELb0ELb0EEEJSH_NS5_IJNSR_ISF_SC_EES1I_EEEaSI_aSI_NS1D_6fusion15FusionCallbacksIS1H_NS1K_17LinearCombinationIaiaiLNS_15FloatRoundStyleE2EEESH_S1J_JEEENS4_5SM1004TMEM4LOAD26SM100_TMEM_LOAD_16dp32b32xESZ_NS10_INS11_ILi2ELi4ELi3EEES14_NSR_INS5_IJS15_SF_EEENS5_IJSF_SC_EEEEEEENS4_39AutoVectorizingCopyWithAssumedAlignmentILi128EEENS4_14SM90_TMA_STOREES1Y_S20_S20_EEEvvEEEEvNT_6ParamsE --------------------------
	.section	.nv.shared._ZN7cutlass13device_kernelINS_4gemm6kernel13GemmUniversalIN4cute5tupleIJiiiiEEENS1_10collective13CollectiveMmaINS1_35MainloopSm100TmaUmmaWarpSpecializedILi3ELi2ELi4ENS5_IJNS4_1CILi2EEENSA_ILi1EEESC_EEEEENS5_IJNSA_ILi64EEESF_NSA_ILi32EEEEEEaNS5_IJlSC_lEEEaSI_NS4_8TiledMMAINS4_8MMA_AtomIJNS4_15SM100_MMA_S8_SSIaaiLi64ELi64ELNS4_4UMMA5MajorE0ELSN_0ELNSM_8SaturateE0EEEEEENS4_6LayoutINS5_IJSC_SC_SC_EEENS5_IJNSA_ILi0EEEST_ST_EEEEENS5_IJNS4_10UnderscoreESW_SW_EEEEENS4_13SM90_TMA_LOADENS4_14ComposedLayoutINS4_7SwizzleILi1ELi4ELi3EEENS4_18smem_ptr_flag_bitsILi8EEENSR_INS5_IJNSA_ILi8EEESG_EEENS5_IJSG_SC_EEEEEEEvNS4_8identityENS4_23SM90_TMA_LOAD_MULTICASTES19_vS1A_EENS_8epilogue10collective18CollectiveEpilogueINS1D_23Sm100TmaWarpSpecializedILi1ELi1ELi32ELb0ELb0EEEJSH_NS5_IJNSR_ISF_SC_EES1I_EEEaSI_aSI_NS1D_6fusion15FusionCallbacksIS1H_NS1K_17LinearCombinationIaiaiLNS_15FloatRoundStyleE2EEESH_S1J_JEEENS4_5SM1004TMEM4LOAD26SM100_TMEM_LOAD_16dp32b32xESZ_NS10_INS11_ILi2ELi4ELi3EEES14_NSR_INS5_IJS15_SF_EEENS5_IJSF_SC_EEEEEEENS4_39AutoVectorizingCopyWithAssumedAlignmentILi128EEENS4_14SM90_TMA_STOREES1Y_S20_S20_EEEvvEEEEvNT_6ParamsE,"aw",@nobits
	.sectionflags	@""
	.align	16
	.zero		1024


//--------------------- .nv.shared.reserved.0     --------------------------
	.section	.nv.shared.reserved.0,"aw",@nobits
	.weak		__nv_reservedSMEM_offset_0_alias
	.size		__nv_reservedSMEM_offset_0_alias, 0, 64
	.other		__nv_reservedSMEM_offset_0_alias,@"STO_CUDA_RESERVED_SHARED STV_DEFAULT"
__nv_reservedSMEM_offset_0_alias:
	.zero		0
.nv.shared.reserved.0:
	.zero		64
	.weak		__nv_reservedSMEM_tcgen05_partition
	.type		__nv_reservedSMEM_tcgen05_partition,@object
	.size		__nv_reservedSMEM_tcgen05_partition,(.L_0 - __nv_reservedSMEM_tcgen05_partition)
__nv_reservedSMEM_tcgen05_partition:
	.zero		32
.L_0:


//--------------------- .nv.global                --------------------------
	.section	.nv.global,"aw",@nobits
.nv.global:
	.type		_ZN40_INTERNAL_b6bb911f_4_k_cu_393ec49e_100284cute1_E,@object
	.size		_ZN40_INTERNAL_b6bb911f_4_k_cu_393ec49e_100284cute1_E,(_ZN40_INTERNAL_b6bb911f_4_k_cu_393ec49e_100284cuda3std3__45__cpo6cbeginE - _ZN40_INTERNAL_b6bb911f_4_k_cu_393ec49e_100284cute1_E)
_ZN40_INTERNAL_b6bb911f_4_k_cu_393ec49e_100284cute1_E:
	.zero		1
	.type		_ZN40_INTERNAL_b6bb911f_4_k_cu_393ec49e_100284cuda3std3__45__cpo6cbeginE,@object
	.size		_ZN40_INTERNAL_b6bb911f_4_k_cu_393ec49e_100284cuda3std3__45__cpo6cbeginE,(_ZN40_INTERNAL_b6bb911f_4_k_cu_393ec49e_100284cuda3std3__48in_placeE - _ZN40_INTERNAL_b6bb911f_4_k_cu_393ec49e_100284cuda3std3__45__cpo6cbeginE)
_ZN40_INTERNAL_b6bb911f_4_k_cu_393ec49e_100284cuda3std3__45__cpo6cbeginE:
	.zero		1
	.type		_ZN40_INTERNAL_b6bb911f_4_k_cu_393ec49e_100284cuda3std3__48in_placeE,@object
	.size		_ZN40_INTERNAL_b6bb911f_4_k_cu_393ec49e_100284cuda3std3__48in_placeE,(_ZN40_INTERNAL_b6bb911f_4_k_cu_393ec49e_100284cuda3std6ranges3__45__cpo9iter_moveE - _ZN40_INTERNAL_b6bb911f_4_k_cu_393ec49e_100284cuda3std3__48in_placeE)
_ZN40_INTERNAL_b6bb911f_4_k_cu_393ec49e_100284cuda3std3__48in_placeE:
	.zero		1
	.type		_ZN40_INTERNAL_b6bb911f_4_k_cu_393ec49e_100284cuda3std6ranges3__45__cpo9iter_moveE,@object
	.size		_ZN40_INTERNAL_b6bb911f_4_k_cu_393ec49e_100284cuda3std6ranges3__45__cpo9iter_moveE,(_ZN40_INTERNAL_b6bb911f_4_k_cu_393ec49e_100284cuda3std3__45__cpo5beginE - _ZN40_INTERNAL_b6bb911f_4_k_cu_393ec49e_100284cuda3std6ranges3__45__cpo9iter_moveE)
_ZN40_INTERNAL_b6bb911f_4_k_cu_393ec49e_100284cuda3std6ranges3__45__cpo9iter_moveE:
	.zero		1
	.type		_ZN40_INTERNAL_b6bb911f_4_k_cu_393ec49e_100284cuda3std3__45__cpo5beginE,@object
	.size		_ZN40_INTERNAL_b6bb911f_4_k_cu_393ec49e_100284cuda3std3__45__cpo5beginE,(_ZN40_INTERNAL_b6bb911f_4_k_cu_393ec49e_100284cuda3std3__442_GLOBAL__N__b6bb911f_4_k_cu_393ec49e_100286ignoreE - _ZN40_INTERNAL_b6bb911f_4_k_cu_393ec49e_100284cuda3std3__45__cpo5beginE)
_ZN40_INTERNAL_b6bb911f_4_k_cu_393ec49e_100284cuda3std3__45__cpo5beginE:
	.zero		1
	.type		_ZN40_INTERNAL_b6bb911f_4_k_cu_393ec49e_100284cuda3std3__442_GLOBAL__N__b6bb911f_4_k_cu_393ec49e_100286ignoreE,@object
	.size		_ZN40_INTERNAL_b6bb911f_4_k_cu_393ec49e_100284cuda3std3__442_GLOBAL__N__b6bb911f_4_k_cu_393ec49e_100286ignoreE,(_ZN40_INTERNAL_b6bb911f_4_k_cu_393ec49e_100284cute7productE - _ZN40_INTERNAL_b6bb911f_4_k_cu_393ec49e_100284cuda3std3__442_GLOBAL__N__b6bb911f_4_k_cu_393ec49e_100286ignoreE)
_ZN40_INTERNAL_b6bb911f_4_k_cu_393ec49e_100284cuda3std3__442_GLOBAL__N__b6bb911f_4_k_cu_393ec49e_100286ignoreE:
	.zero		1
	.type		_ZN40_INTERNAL_b6bb911f_4_k_cu_393ec49e_100284cute7productE,@object
	.size		_ZN40_INTERNAL_b6bb911f_4_k_cu_393ec49e_100284cute7productE,(_ZN40_INTERNAL_b6bb911f_4_k_cu_393ec49e_100284cuda3std3__45__cpo3endE - _ZN40_INTERNAL_b6bb911f_4_k_cu_393ec49e_100284cute7productE)
_ZN40_INTERNAL_b6bb911f_4_k_cu_393ec49e_100284cute7productE:
	.zero		1
	.type		_ZN40_INTERNAL_b6bb911f_4_k_cu_393ec49e_100284cuda3std3__45__cpo3endE,@object
	.size		_ZN40_INTERNAL_b6bb911f_4_k_cu_393ec49e_100284cuda3std3__45__cpo3endE,(_ZN40_INTERNAL_b6bb911f_4_k_cu_393ec49e_100284cuda3std3__419piecewise_constructE - _ZN40_INTERNAL_b6bb911f_4_k_cu_393ec49e_100284cuda3std3__45__cpo3endE)
_ZN40_INTERNAL_b6bb911f_4_k_cu_393ec49e_100284cuda3std3__45__cpo3endE:
	.zero		1
	.type		_ZN40_INTERNAL_b6bb911f_4_k_cu_393ec49e_100284cuda3std3__419piecewise_constructE,@object
	.size		_ZN40_INTERNAL_b6bb911f_4_k_cu_393ec49e_100284cuda3std3__419piecewise_constructE,(_ZN40_INTERNAL_b6bb911f_4_k_cu_393ec49e_100284cuda3std3__45__cpo4cendE - _ZN40_INTERNAL_b6bb911f_4_k_cu_393ec49e_100284cuda3std3__419piecewise_constructE)
_ZN40_INTERNAL_b6bb911f_4_k_cu_393ec49e_100284cuda3std3__419piecewise_constructE:
	.zero		1
	.type		_ZN40_INTERNAL_b6bb911f_4_k_cu_393ec49e_100284cuda3std3__45__cpo4cendE,@object
	.size		_ZN40_INTERNAL_b6bb911f_4_k_cu_393ec49e_100284cuda3std3__45__cpo4cendE,(_ZN40_INTERNAL_b6bb911f_4_k_cu_393ec49e_100284cuda3std6ranges3__45__cpo4swapE - _ZN40_INTERNAL_b6bb911f_4_k_cu_393ec49e_100284cuda3std3__45__cpo4cendE)
_ZN40_INTERNAL_b6bb911f_4_k_cu_393ec49e_100284cuda3std3__45__cpo4cendE:
	.zero		1
	.type		_ZN40_INTERNAL_b6bb911f_4_k_cu_393ec49e_100284cuda3std6ranges3__45__cpo4swapE,@object
	.size		_ZN40_INTERNAL_b6bb911f_4_k_cu_393ec49e_100284cuda3std6ranges3__45__cpo4swapE,(.L_10 - _ZN40_INTERNAL_b6bb911f_4_k_cu_393ec49e_100284cuda3std6ranges3__45__cpo4swapE)
_ZN40_INTERNAL_b6bb911f_4_k_cu_393ec49e_100284cuda3std6ranges3__45__cpo4swapE:
	.zero		1
.L_10:


//--------------------- .nv.constant0._ZN7cutlass13device_kernelINS_4gemm6kernel13GemmUniversalIN4cute5tupleIJiiiiEEENS1_10collective13CollectiveMmaINS1_35MainloopSm100TmaUmmaWarpSpecializedILi3ELi2ELi4ENS5_IJNS4_1CILi2EEENSA_ILi1EEESC_EEEEENS5_IJNSA_ILi64EEESF_NSA_ILi32EEEEEEaNS5_IJlSC_lEEEaSI_NS4_8TiledMMAINS4_8MMA_AtomIJNS4_15SM100_MMA_S8_SSIaaiLi64ELi64ELNS4_4UMMA5MajorE0ELSN_0ELNSM_8SaturateE0EEEEEENS4_6LayoutINS5_IJSC_SC_SC_EEENS5_IJNSA_ILi0EEEST_ST_EEEEENS5_IJNS4_10UnderscoreESW_SW_EEEEENS4_13SM90_TMA_LOADENS4_14ComposedLayoutINS4_7SwizzleILi1ELi4ELi3EEENS4_18smem_ptr_flag_bitsILi8EEENSR_INS5_IJNSA_ILi8EEESG_EEENS5_IJSG_SC_EEEEEEEvNS4_8identityENS4_23SM90_TMA_LOAD_MULTICASTES19_vS1A_EENS_8epilogue10collective18CollectiveEpilogueINS1D_23Sm100TmaWarpSpecializedILi1ELi1ELi32ELb0ELb0EEEJSH_NS5_IJNSR_ISF_SC_EES1I_EEEaSI_aSI_NS1D_6fusion15FusionCallbacksIS1H_NS1K_17LinearCombinationIaiaiLNS_15FloatRoundStyleE2EEESH_S1J_JEEENS4_5SM1004TMEM4LOAD26SM100_TMEM_LOAD_16dp32b32xESZ_NS10_INS11_ILi2ELi4ELi3EEES14_NSR_INS5_IJS15_SF_EEENS5_IJSF_SC_EEEEEEENS4_39AutoVectorizingCopyWithAssumedAlignmentILi128EEENS4_14SM90_TMA_STOREES1Y_S20_S20_EEEvvEEEEvNT_6ParamsE --------------------------
	.section	.nv.constant0._ZN7cutlass13device_kernelINS_4gemm6kernel13GemmUniversalIN4cute5tupleIJiiiiEEENS1_10collective13CollectiveMmaINS1_35MainloopSm100TmaUmmaWarpSpecializedILi3ELi2ELi4ENS5_IJNS4_1CILi2EEENSA_ILi1EEESC_EEEEENS5_IJNSA_ILi64EEESF_NSA_ILi32EEEEEEaNS5_IJlSC_lEEEaSI_NS4_8TiledMMAINS4_8MMA_AtomIJNS4_15SM100_MMA_S8_SSIaaiLi64ELi64ELNS4_4UMMA5MajorE0ELSN_0ELNSM_8SaturateE0EEEEEENS4_6LayoutINS5_IJSC_SC_SC_EEENS5_IJNSA_ILi0EEEST_ST_EEEEENS5_IJNS4_10UnderscoreESW_SW_EEEEENS4_13SM90_TMA_LOADENS4_14ComposedLayoutINS4_7SwizzleILi1ELi4ELi3EEENS4_18smem_ptr_flag_bitsILi8EEENSR_INS5_IJNSA_ILi8EEESG_EEENS5_IJSG_SC_EEEEEEEvNS4_8identityENS4_23SM90_TMA_LOAD_MULTICASTES19_vS1A_EENS_8epilogue10collective18CollectiveEpilogueINS1D_23Sm100TmaWarpSpecializedILi1ELi1ELi32ELb0ELb0EEEJSH_NS5_IJNSR_ISF_SC_EES1I_EEEaSI_aSI_NS1D_6fusion15FusionCallbacksIS1H_NS1K_17LinearCombinationIaiaiLNS_15FloatRoundStyleE2EEESH_S1J_JEEENS4_5SM1004TMEM4LOAD26SM100_TMEM_LOAD_16dp32b32xESZ_NS10_INS11_ILi2ELi4ELi3EEES14_NSR_INS5_IJS15_SF_EEENS5_IJSF_SC_EEEEEEENS4_39AutoVectorizingCopyWithAssumedAlignmentILi128EEENS4_14SM90_TMA_STOREES1Y_S20_S20_EEEvvEEEEvNT_6ParamsE,"a",@progbits
	.sectionflags	@""
	.align	4
.nv.constant0._ZN7cutlass13device_kernelINS_4gemm6kernel13GemmUniversalIN4cute5tupleIJiiiiEEENS1_10collective13CollectiveMmaINS1_35MainloopSm100TmaUmmaWarpSpecializedILi3ELi2ELi4ENS5_IJNS4_1CILi2EEENSA_ILi1EEESC_EEEEENS5_IJNSA_ILi64EEESF_NSA_ILi32EEEEEEaNS5_IJlSC_lEEEaSI_NS4_8TiledMMAINS4_8MMA_AtomIJNS4_15SM100_MMA_S8_SSIaaiLi64ELi64ELNS4_4UMMA5MajorE0ELSN_0ELNSM_8SaturateE0EEEEEENS4_6LayoutINS5_IJSC_SC_SC_EEENS5_IJNSA_ILi0EEEST_ST_EEEEENS5_IJNS4_10UnderscoreESW_SW_EEEEENS4_13SM90_TMA_LOADENS4_14ComposedLayoutINS4_7SwizzleILi1ELi4ELi3EEENS4_18smem_ptr_flag_bitsILi8EEENSR_INS5_IJNSA_ILi8EEESG_EEENS5_IJSG_SC_EEEEEEEvNS4_8identityENS4_23SM90_TMA_LOAD_MULTICASTES19_vS1A_EENS_8epilogue10collective18CollectiveEpilogueINS1D_23Sm100TmaWarpSpecializedILi1ELi1ELi32ELb0ELb0EEEJSH_NS5_IJNSR_ISF_SC_EES1I_EEEaSI_aSI_NS1D_6fusion15FusionCallbacksIS1H_NS1K_17LinearCombinationIaiaiLNS_15FloatRoundStyleE2EEESH_S1J_JEEENS4_5SM1004TMEM4LOAD26SM100_TMEM_LOAD_16dp32b32xESZ_NS10_INS11_ILi2ELi4ELi3EEES14_NSR_INS5_IJS15_SF_EEENS5_IJSF_SC_EEEEEEENS4_39AutoVectorizingCopyWithAssumedAlignmentILi128EEENS4_14SM90_TMA_STOREES1Y_S20_S20_EEEvvEEEEvNT_6ParamsE:
	.zero		2944


//--------------------- SYMBOLS --------------------------

	.type		.nv.reservedSmem.offset0,@object
	.size		.nv.reservedSmem.offset0,0x4
	.type		.nv.reservedSmem.cap,@object
	.size		.nv.reservedSmem.cap,0x4
	.type		__assertfail,@function
